	.target	sm_100a

	.elftype	@"ET_EXEC"


//--------------------- .note.nv.tkinfo           --------------------------
	.section	.note.nv.tkinfo,"",@"SHT_NOTE"
	.sectionflags	@"SHF_NOTE_NV_TKINFO"
	.tkinfo
        /*0018*/ 	.word	0x00000081
        /*0030*/ 	.string	""
        /*0030*/ 	.string	"ptxas-blackwell"
        /*0030*/ 	.string	"Cuda compilation tools, release 12.9, V12.9.86"
        /*0030*/ 	.string	"Build cuda_12.9.r12.9/compiler.36037853_0"
        /*0030*/ 	.string	"-v  -suppress-debug-info  -lineinfo  -arch sm_100a "



//--------------------- .note.nv.cuver            --------------------------
	.section	.note.nv.cuver,"",@"SHT_NOTE"
	.sectionflags	@"SHF_NOTE_NV_CUVER"
        /*0018*/ 	.short	0x0001
        /*001a*/ 	.short	0x0064
        /*001c*/ 	.short	0x0001
        /*001e*/ 	.short	0x0000
        /*0020*/ 	.short	0x0001
        /*0022*/ 	.short	0x0000


//--------------------- .nv.info                  --------------------------
	.section	.nv.info,"",@"SHT_CUDA_INFO"
	.align	4


	//----- nvinfo : EIATTR_REGCOUNT
	.align		4
        /*0000*/ 	.byte	0x04, 0x2f
        /*0002*/ 	.short	(.L_4 - .L_3)
	.align		4
.L_3:
        /*0004*/ 	.word	index@(gluon_tcgen05)
        /*0008*/ 	.word	0x00000027


	//----- nvinfo : EIATTR_FRAME_SIZE
	.align		4
.L_4:
        /*000c*/ 	.byte	0x04, 0x11
        /*000e*/ 	.short	(.L_6 - .L_5)
	.align		4
.L_5:
        /*0010*/ 	.word	index@($__internal_2_$__cuda_sm10x_tcgen05_guardrail_trap_unallocated_columns_being_dealloced)
        /*0014*/ 	.word	0x00000000


	//----- nvinfo : EIATTR_FRAME_SIZE
	.align		4
.L_6:
        /*0018*/ 	.byte	0x04, 0x11
        /*001a*/ 	.short	(.L_8 - .L_7)
	.align		4
.L_7:
        /*001c*/ 	.word	index@($__internal_1_$__cuda_sm10x_tcgen05_guardrail_trap_phase_invalid_during_alloc)
        /*0020*/ 	.word	0x00000000


	//----- nvinfo : EIATTR_FRAME_SIZE
	.align		4
.L_8:
        /*0024*/ 	.byte	0x04, 0x11
        /*0026*/ 	.short	(.L_10 - .L_9)
	.align		4
.L_9:
        /*0028*/ 	.word	index@($__internal_0_$__cuda_sm10x_tcgen05_guardrail_trap_col_being_dealloced_not_returned_by_alloc)
        /*002c*/ 	.word	0x00000000


	//----- nvinfo : EIATTR_FRAME_SIZE
	.align		4
.L_10:
        /*0030*/ 	.byte	0x04, 0x11
        /*0032*/ 	.short	(.L_12 - .L_11)
	.align		4
.L_11:
        /*0034*/ 	.word	index@(gluon_tcgen05)
        /*0038*/ 	.word	0x00000000


	//----- nvinfo : EIATTR_MIN_STACK_SIZE
	.align		4
.L_12:
        /*003c*/ 	.byte	0x04, 0x12
        /*003e*/ 	.short	(.L_14 - .L_13)
	.align		4
.L_13:
        /*0040*/ 	.word	index@(gluon_tcgen05)
        /*0044*/ 	.word	0x00000000
.L_14:


//--------------------- .nv.info.gluon_tcgen05    --------------------------
	.section	.nv.info.gluon_tcgen05,"",@"SHT_CUDA_INFO"
	.sectionflags	@""
	.align	4


	//----- nvinfo : EIATTR_CUDA_API_VERSION
	.align		4
        /*0000*/ 	.byte	0x04, 0x37
        /*0002*/ 	.short	(.L_16 - .L_15)
.L_15:
        /*0004*/ 	.word	0x00000081


	//----- nvinfo : EIATTR_KPARAM_INFO
	.align		4
.L_16:
        /*0008*/ 	.byte	0x04, 0x17
        /*000a*/ 	.short	(.L_18 - .L_17)
.L_17:
        /*000c*/ 	.word	0x00000000
        /*0010*/ 	.short	0x000a
        /*0012*/ 	.short	0x0048
        /*0014*/ 	.byte	0x00, 0xf4, 0x21, 0x00


	//----- nvinfo : EIATTR_KPARAM_INFO
	.align		4
.L_18:
        /*0018*/ 	.byte	0x04, 0x17
        /*001a*/ 	.short	(.L_20 - .L_19)
.L_19:
        /*001c*/ 	.word	0x00000000
        /*0020*/ 	.short	0x0009
        /*0022*/ 	.short	0x0040
        /*0024*/ 	.byte	0x00, 0xf4, 0x21, 0x00


	//----- nvinfo : EIATTR_KPARAM_INFO
	.align		4
.L_20:
        /*0028*/ 	.byte	0x04, 0x17
        /*002a*/ 	.short	(.L_22 - .L_21)
.L_21:
        /*002c*/ 	.word	0x00000000
        /*0030*/ 	.short	0x0008
        /*0032*/ 	.short	0x0038
        /*0034*/ 	.byte	0x00, 0xf0, 0x21, 0x00


	//----- nvinfo : EIATTR_KPARAM_INFO
	.align		4
.L_22:
        /*0038*/ 	.byte	0x04, 0x17
        /*003a*/ 	.short	(.L_24 - .L_23)
.L_23:
        /*003c*/ 	.word	0x00000000
        /*0040*/ 	.short	0x0007
        /*0042*/ 	.short	0x0030
        /*0044*/ 	.byte	0x00, 0xf0, 0x21, 0x00


	//----- nvinfo : EIATTR_KPARAM_INFO
	.align		4
.L_24:
        /*0048*/ 	.byte	0x04, 0x17
        /*004a*/ 	.short	(.L_26 - .L_25)
.L_25:
        /*004c*/ 	.word	0x00000000
        /*0050*/ 	.short	0x0006
        /*0052*/ 	.short	0x0028
        /*0054*/ 	.byte	0x00, 0xf0, 0x21, 0x00


	//----- nvinfo : EIATTR_KPARAM_INFO
	.align		4
.L_26:
        /*0058*/ 	.byte	0x04, 0x17
        /*005a*/ 	.short	(.L_28 - .L_27)
.L_27:
        /*005c*/ 	.word	0x00000000
        /*0060*/ 	.short	0x0005
        /*0062*/ 	.short	0x0020
        /*0064*/ 	.byte	0x00, 0xf0, 0x11, 0x00


	//----- nvinfo : EIATTR_KPARAM_INFO
	.align		4
.L_28:
        /*0068*/ 	.byte	0x04, 0x17
        /*006a*/ 	.short	(.L_30 - .L_29)
.L_29:
        /*006c*/ 	.word	0x00000000
        /*0070*/ 	.short	0x0004
        /*0072*/ 	.short	0x001c
        /*0074*/ 	.byte	0x00, 0xf0, 0x11, 0x00


	//----- nvinfo : EIATTR_KPARAM_INFO
	.align		4
.L_30:
        /*0078*/ 	.byte	0x04, 0x17
        /*007a*/ 	.short	(.L_32 - .L_31)
.L_31:
        /*007c*/ 	.word	0x00000000
        /*0080*/ 	.short	0x0003
        /*0082*/ 	.short	0x0018
        /*0084*/ 	.byte	0x00, 0xf0, 0x11, 0x00


	//----- nvinfo : EIATTR_KPARAM_INFO
	.align		4
.L_32:
        /*0088*/ 	.byte	0x04, 0x17
        /*008a*/ 	.short	(.L_34 - .L_33)
.L_33:
        /*008c*/ 	.word	0x00000000
        /*0090*/ 	.short	0x0002
        /*0092*/ 	.short	0x0010
        /*0094*/ 	.byte	0x00, 0xf4, 0x21, 0x00


	//----- nvinfo : EIATTR_KPARAM_INFO
	.align		4
.L_34:
        /*0098*/ 	.byte	0x04, 0x17
        /*009a*/ 	.short	(.L_36 - .L_35)
.L_35:
        /*009c*/ 	.word	0x00000000
        /*00a0*/ 	.short	0x0001
        /*00a2*/ 	.short	0x0008
        /*00a4*/ 	.byte	0x00, 0xf4, 0x21, 0x00


	//----- nvinfo : EIATTR_KPARAM_INFO
	.align		4
.L_36:
        /*00a8*/ 	.byte	0x04, 0x17
        /*00aa*/ 	.short	(.L_38 - .L_37)
.L_37:
        /*00ac*/ 	.word	0x00000000
        /*00b0*/ 	.short	0x0000
        /*00b2*/ 	.short	0x0000
        /*00b4*/ 	.byte	0x00, 0xf4, 0x21, 0x00


	//----- nvinfo : EIATTR_AT_ENTRY_FRAGMENTS
	.align		4
.L_38:
        /*00b8*/ 	.byte	0x04, 0x4f
        /*00ba*/ 	.short	(.L_40 - .L_39)


	//   ....[0]....
.L_39:
        /*00bc*/ 	.word	0x00000004


	//----- nvinfo : EIATTR_RESERVED_SMEM_USED
	.align		4
.L_40:
        /*00c0*/ 	.byte	0x01, 0x41
	.zero		2


	//----- nvinfo : EIATTR_SPARSE_MMA_MASK
	.align		4
        /*00c4*/ 	.byte	0x03, 0x50
        /*00c6*/ 	.short	0x0000


	//----- nvinfo : EIATTR_TCGEN05_1CTA_USED
	.align		4
        /*00c8*/ 	.byte	0x01, 0x51
	.zero		2


	//----- nvinfo : EIATTR_MAXREG_COUNT
	.align		4
        /*00cc*/ 	.byte	0x03, 0x1b
        /*00ce*/ 	.short	0x00ff


	//----- nvinfo : EIATTR_NUM_BARRIERS
	.align		4
        /*00d0*/ 	.byte	0x02, 0x4c
        /*00d2*/ 	.byte	0x01
	.zero		1


	//----- nvinfo : EIATTR_INT_WARP_WIDE_INSTR_OFFSETS
	.align		4
        /*00d4*/ 	.byte	0x04, 0x31
        /*00d6*/ 	.short	(.L_42 - .L_41)


	//   ....[0]....
.L_41:
        /*00d8*/ 	.word	0x00001730


	//   ....[1]....
        /*00dc*/ 	.word	0x00001750


	//   ....[2]....
        /*00e0*/ 	.word	0x000017d0


	//   ....[3]....
        /*00e4*/ 	.word	0x000018f0


	//   ....[4]....
        /*00e8*/ 	.word	0x00001900


	//   ....[5]....
        /*00ec*/ 	.word	0x00001910


	//   ....[6]....
        /*00f0*/ 	.word	0x00001920


	//   ....[7]....
        /*00f4*/ 	.word	0x00001bd0


	//   ....[8]....
        /*00f8*/ 	.word	0x00001be0


	//   ....[9]....
        /*00fc*/ 	.word	0x00001d00


	//   ....[10]....
        /*0100*/ 	.word	0x00001d10


	//   ....[11]....
        /*0104*/ 	.word	0x00001d60


	//   ....[12]....
        /*0108*/ 	.word	0x00001da0


	//   ....[13]....
        /*010c*/ 	.word	0x00001f30


	//   ....[14]....
        /*0110*/ 	.word	0x00001f40


	//   ....[15]....
        /*0114*/ 	.word	0x00002180


	//   ....[16]....
        /*0118*/ 	.word	0x00002190


	//   ....[17]....
        /*011c*/ 	.word	0x00002500


	//   ....[18]....
        /*0120*/ 	.word	0x00002550


	//----- nvinfo : EIATTR_COOP_GROUP_MASK_REGIDS
	.align		4
.L_42:
        /*0124*/ 	.byte	0x04, 0x29
        /*0126*/ 	.short	(.L_44 - .L_43)


	//   ....[0]....
.L_43:
        /*0128*/ 	.word	0xffffffff


	//   ....[1]....
        /*012c*/ 	.word	0xffffffff


	//   ....[2]....
        /*0130*/ 	.word	0xffffffff


	//   ....[3]....
        /*0134*/ 	.word	0xffffffff


	//   ....[4]....
        /*0138*/ 	.word	0xffffffff


	//   ....[5]....
        /*013c*/ 	.word	0xffffffff


	//   ....[6]....
        /*0140*/ 	.word	0xffffffff


	//   ....[7]....
        /*0144*/ 	.word	0xffffffff


	//   ....[8]....
        /*0148*/ 	.word	0xffffffff


	//   ....[9]....
        /*014c*/ 	.word	0xffffffff


	//----- nvinfo : EIATTR_COOP_GROUP_INSTR_OFFSETS
	.align		4
.L_44:
        /*0150*/ 	.byte	0x04, 0x28
        /*0152*/ 	.short	(.L_46 - .L_45)


	//   ....[0]....
.L_45:
        /*0154*/ 	.word	0x00000050


	//   ....[1]....
        /*0158*/ 	.word	0x00000310


	//   ....[2]....
        /*015c*/ 	.word	0x00000500


	//   ....[3]....
        /*0160*/ 	.word	0x000009c0


	//   ....[4]....
        /*0164*/ 	.word	0x00000b00


	//   ....[5]....
        /*0168*/ 	.word	0x00000fb0


	//   ....[6]....
        /*016c*/ 	.word	0x000010f0


	//   ....[7]....
        /*0170*/ 	.word	0x000015e0


	//   ....[8]....
        /*0174*/ 	.word	0x00002390


	//   ....[9]....
        /*0178*/ 	.word	0x00002600


	//----- nvinfo : EIATTR_VRC_CTA_INIT_COUNT
	.align		4
.L_46:
        /*017c*/ 	.byte	0x02, 0x4a
        /*017e*/ 	.byte	0x80
	.zero		1


	//----- nvinfo : EIATTR_MBARRIER_INSTR_OFFSETS
	.align		4
        /*0180*/ 	.byte	0x04, 0x39
        /*0182*/ 	.short	(.L_48 - .L_47)


	//   ....[0]....
.L_47:
        /*0184*/ 	.word	0x000017f0
        /*0188*/ 	.word	0x000000ff
        /*018c*/ 	.word	0x00004000
        /*0190*/ 	.short	0x0100
        /*0192*/ 	.byte	0x08
	.zero		1


	//   ....[1]....
        /*0194*/ 	.word	0x00001800
        /*0198*/ 	.word	0x000000ff
        /*019c*/ 	.word	0x00004010
        /*01a0*/ 	.short	0x0100
        /*01a2*/ 	.byte	0x08
	.zero		1


	//   ....[2]....
        /*01a4*/ 	.word	0x00001a90
        /*01a8*/ 	.word	0x000000ff
        /*01ac*/ 	.word	0x00004000
        /*01b0*/ 	.short	0x010a
        /*01b2*/ 	.byte	0x08
	.zero		1


	//   ....[3]....
        /*01b4*/ 	.word	0x00001c30
        /*01b8*/ 	.word	0x000000ff
        /*01bc*/ 	.word	0x00004010
        /*01c0*/ 	.short	0x010a
        /*01c2*/ 	.byte	0x08
	.zero		1


	//   ....[4]....
        /*01c4*/ 	.word	0x00001e10
        /*01c8*/ 	.word	0x000000ff
        /*01cc*/ 	.word	0x00004000
        /*01d0*/ 	.short	0x010a
        /*01d2*/ 	.byte	0x08
	.zero		1


	//   ....[5]....
        /*01d4*/ 	.word	0x00001f80
        /*01d8*/ 	.word	0x000000ff
        /*01dc*/ 	.word	0x00004010
        /*01e0*/ 	.short	0x010a
        /*01e2*/ 	.byte	0x08
	.zero		1


	//   ....[6]....
        /*01e4*/ 	.word	0x00002020
        /*01e8*/ 	.word	0x000000ff
        /*01ec*/ 	.word	0x00004000
        /*01f0*/ 	.short	0x0108
        /*01f2*/ 	.byte	0x08
	.zero		1


	//   ....[7]....
        /*01f4*/ 	.word	0x00002030
        /*01f8*/ 	.word	0x000000ff
        /*01fc*/ 	.word	0x00004010
        /*0200*/ 	.short	0x0108
        /*0202*/ 	.byte	0x08
	.zero		1


	//   ....[8]....
        /*0204*/ 	.word	0x00002620
        /*0208*/ 	.word	0x000000ff
        /*020c*/ 	.word	0x00004000
        /*0210*/ 	.short	0x010a
        /*0212*/ 	.byte	0x08
	.zero		1


	//   ....[9]....
        /*0214*/ 	.word	0x00002650
        /*0218*/ 	.word	0x000000ff
        /*021c*/ 	.word	0x00004010
        /*0220*/ 	.short	0x010a
        /*0222*/ 	.byte	0x08
	.zero		1


	//   ....[10]....
        /*0224*/ 	.word	0x00002680
        /*0228*/ 	.word	0x000000ff
        /*022c*/ 	.word	0x00004000
        /*0230*/ 	.short	0x010a
        /*0232*/ 	.byte	0x08
	.zero		1


	//   ....[11]....
        /*0234*/ 	.word	0x000026b0
        /*0238*/ 	.word	0x000000ff
        /*023c*/ 	.word	0x00004010
        /*0240*/ 	.short	0x010a
        /*0242*/ 	.byte	0x08
	.zero		1


	//----- nvinfo : EIATTR_NUM_MBARRIERS
	.align		4
.L_48:
        /*0244*/ 	.byte	0x03, 0x38
        /*0246*/ 	.short	0x0002


	//----- nvinfo : EIATTR_EXIT_INSTR_OFFSETS
	.align		4
        /*0248*/ 	.byte	0x04, 0x1c
        /*024a*/ 	.short	(.L_50 - .L_49)


	//   ....[0]....
.L_49:
        /*024c*/ 	.word	0x00002610


	//----- nvinfo : EIATTR_REQNTID
	.align		4
.L_50:
        /*0250*/ 	.byte	0x04, 0x10
        /*0252*/ 	.short	(.L_52 - .L_51)
.L_51:
        /*0254*/ 	.word	0x00000080
        /*0258*/ 	.word	0x00000001
        /*025c*/ 	.word	0x00000001


	//----- nvinfo : EIATTR_CRS_STACK_SIZE
	.align		4
.L_52:
        /*0260*/ 	.byte	0x04, 0x1e
        /*0262*/ 	.short	(.L_54 - .L_53)
.L_53:
        /*0264*/ 	.word	0x00000000


	//----- nvinfo : EIATTR_CBANK_PARAM_SIZE
	.align		4
.L_54:
        /*0268*/ 	.byte	0x03, 0x19
        /*026a*/ 	.short	0x0050


	//----- nvinfo : EIATTR_PARAM_CBANK
	.align		4
        /*026c*/ 	.byte	0x04, 0x0a
        /*026e*/ 	.short	(.L_56 - .L_55)
	.align		4
.L_55:
        /*0270*/ 	.word	index@(.nv.constant0.gluon_tcgen05)
        /*0274*/ 	.short	0x0380
        /*0276*/ 	.short	0x0050


	//----- nvinfo : EIATTR_SW_WAR
	.align		4
.L_56:
        /*0278*/ 	.byte	0x04, 0x36
        /*027a*/ 	.short	(.L_58 - .L_57)
.L_57:
        /*027c*/ 	.word	0x00000008
.L_58:


//--------------------- .nv.compat                --------------------------
	.section	.nv.compat,"",@"SHT_CUDA_COMPAT_INFO"
	.align	4
        /*0000*/ 	.byte	0x02, 0x02, 0x02, 0x00, 0x02, 0x05, 0x05, 0x00, 0x02, 0x03, 0x03, 0x00, 0x02, 0x06, 0x01, 0x00


//--------------------- .nv.callgraph             --------------------------
	.section	.nv.callgraph,"",@"SHT_CUDA_CALLGRAPH"
	.align	4
	.sectionentsize	8
	.align		4
        /*0000*/ 	.word	0x00000000
	.align		4
        /*0004*/ 	.word	0xffffffff
	.align		4
        /*0008*/ 	.word	0x00000000
	.align		4
        /*000c*/ 	.word	0xfffffffe
	.align		4
        /*0010*/ 	.word	0x00000000
	.align		4
        /*0014*/ 	.word	0xfffffffd
	.align		4
        /*0018*/ 	.word	0x00000000
	.align		4
        /*001c*/ 	.word	0xfffffffc


//--------------------- .text.gluon_tcgen05       --------------------------
	.section	.text.gluon_tcgen05,"ax",@progbits
	.align	128
        .global         gluon_tcgen05
        .type           gluon_tcgen05,@function
        .size           gluon_tcgen05,(.L_x_73 - gluon_tcgen05)
        .other          gluon_tcgen05,@"STO_CUDA_ENTRY STV_DEFAULT"
gluon_tcgen05:
.text.gluon_tcgen05:
[----:B------:R-:W1:Y:S01]  /*0000*/  LDC R1, c[0x0][0x37c] ;  /* 0x0000df00ff017b82 */ /* 0x000e620000000800 */
[----:B------:R-:W2:Y:S02]  /*0010*/  S2R R0, SR_TID.X ;  /* 0x0000000000007919 */ /* 0x000ea40000002100 */
[----:B--2---:R-:W-:-:S13]  /*0020*/  ISETP.GE.U32.AND P2, PT, R0, 0x20, PT ;  /* 0x000000200000780c */ /* 0x004fda0003f46070 */
[----:B------:R-:W-:Y:S05]  /*0030*/  @P2 BRA `(.L_x_0) ;  /* 0x0000000000b82947 */ /* 0x000fea0003800000 */
[----:B------:R-:W2:Y:S01]  /*0040*/  S2UR UR6, SR_CgaCtaId ;  /* 0x00000000000679c3 */ /* 0x000ea20000008800 */
[----:B------:R-:W-:Y:S01]  /*0050*/  NOP ;  /* 0x0000000000007918 */ /* 0x000fe20000000000 */
[----:B------:R-:W-:Y:S02]  /*0060*/  UMOV UR4, 0x40 ;  /* 0x0000004000047882 */ /* 0x000fe40000000000 */
[----:B--2---:R-:W-:-:S09]  /*0070*/  ULEA UR4, UR6, UR4, 0x18 ;  /* 0x0000000406047291 */ /* 0x004fd2000f8ec0ff */
[----:B------:R-:W2:Y:S01]  /*0080*/  LDS.U8 R2, [UR4] ;  /* 0x00000004ff027984 */ /* 0x000ea20008000000 */
[----:B------:R-:W-:Y:S02]  /*0090*/  UMOV UR4, 0x400 ;  /* 0x0000040000047882 */ /* 0x000fe40000000000 */
[----:B------:R-:W-:Y:S01]  /*00a0*/  ULEA UR4, UR6, UR4, 0x18 ;  /* 0x0000000406047291 */ /* 0x000fe2000f8ec0ff */
[----:B--2---:R-:W-:-:S13]  /*00b0*/  ISETP.NE.AND P0, PT, R2, RZ, PT ;  /* 0x000000ff0200720c */ /* 0x004fda0003f05270 */
[----:B------:R-:W-:Y:S05]  /*00c0*/  @P0 BRA `(.L_x_1) ;  /* 0x00000000007c0947 */ /* 0x000fea0003800000 */
[----:B------:R-:W-:-:S13]  /*00d0*/  ELECT P0, URZ, PT ;  /* 0x0000000000ff782f */ /* 0x000fda0003800000 */
[----:B------:R-:W-:Y:S05]  /*00e0*/  @!P0 BRA `(.L_x_2) ;  /* 0x0000000000848947 */ /* 0x000fea0003800000 */
[----:B------:R-:W-:Y:S01]  /*00f0*/  UMOV UR5, 0x2 ;  /* 0x0000000200057882 */ /* 0x000fe20000000000 */
[----:B------:R-:W-:Y:S02]  /*0100*/  IMAD.MOV.U32 R5, RZ, RZ, 0x1 ;  /* 0x00000001ff057424 */ /* 0x000fe400078e00ff */
[----:B------:R-:W-:Y:S02]  /*0110*/  IMAD.MOV.U32 R3, RZ, RZ, 0x3 ;  /* 0x00000003ff037424 */ /* 0x000fe400078e00ff */
[----:B------:R-:W-:Y:S04]  /*0120*/  DEPBAR.LE SB2, 0x36 ;  /* 0x0000ad800000791a */ /* 0x000fe80000000000 */
[----:B------:R-:W2:Y:S02]  /*0130*/  UTCATOMSWS.FIND_AND_SET.ALIGN UP0, UR5, UR5 ;  /* 0x00000005000575e3 */ /* 0x000ea40008000800 */
[----:B--2---:R-:W-:-:S04]  /*0140*/  PLOP3.LUT P0, PT, PT, PT, UP0, 0x80, 0x8 ;  /* 0x000000000008781c */ /* 0x004fc80003f0f008 */
[----:B------:R-:W-:-:S04]  /*0150*/  SEL R2, RZ, 0xffffffff, !P0 ;  /* 0xffffffffff027807 */ /* 0x000fc80004000000 */
[----:B------:R-:W-:Y:S01]  /*0160*/  ISETP.NE.AND P0, PT, R2, RZ, PT ;  /* 0x000000ff0200720c */ /* 0x000fe20003f05270 */
[----:B------:R-:W-:-:S12]  /*0170*/  IMAD.U32 R2, RZ, RZ, UR5 ;  /* 0x00000005ff027e24 */ /* 0x000fd8000f8e00ff */
[----:B------:R-:W-:Y:S05]  /*0180*/  @P0 BRA `(.L_x_3) ;  /* 0x0000000000240947 */ /* 0x000fea0003800000 */
.L_x_4:
[----:B------:R-:W-:Y:S05]  /*0190*/  NANOSLEEP 0x64 ;  /* 0x000000640000795d */ /* 0x000fea0003800000 */
[----:B------:R-:W-:-:S05]  /*01a0*/  UMOV UR5, 0x2 ;  /* 0x0000000200057882 */ /* 0x000fca0000000000 */
[----:B------:R-:W-:Y:S04]  /*01b0*/  DEPBAR.LE SB2, 0x36 ;  /* 0x0000ad800000791a */ /* 0x000fe80000000000 */
[----:B------:R-:W2:Y:S02]  /*01c0*/  UTCATOMSWS.FIND_AND_SET.ALIGN UP0, UR5, UR5 ;  /* 0x00000005000575e3 */ /* 0x000ea40008000800 */
[----:B--2---:R-:W-:-:S04]  /*01d0*/  PLOP3.LUT P0, PT, PT, PT, UP0, 0x80, 0x8 ;  /* 0x000000000008781c */ /* 0x004fc80003f0f008 */
[----:B------:R-:W-:-:S04]  /*01e0*/  SEL R2, RZ, 0xffffffff, !P0 ;  /* 0xffffffffff027807 */ /* 0x000fc80004000000 */
[----:B------:R-:W-:Y:S01]  /*01f0*/  ISETP.NE.AND P0, PT, R2, RZ, PT ;  /* 0x000000ff0200720c */ /* 0x000fe20003f05270 */
[----:B------:R-:W-:-:S12]  /*0200*/  IMAD.U32 R2, RZ, RZ, UR5 ;  /* 0x00000005ff027e24 */ /* 0x000fd8000f8e00ff */
[----:B------:R-:W-:Y:S05]  /*0210*/  @!P0 BRA `(.L_x_4) ;  /* 0xfffffffc00dc8947 */ /* 0x000fea000383ffff */
.L_x_3:
[C---:B------:R-:W-:Y:S01]  /*0220*/  VIADD R4, R2.reuse, 0x10 ;  /* 0x0000001002047836 */ /* 0x040fe20000000000 */
[----:B------:R-:W-:Y:S01]  /*0230*/  UMOV UR5, 0x50 ;  /* 0x0000005000057882 */ /* 0x000fe20000000000 */
[----:B------:R-:W-:Y:S01]  /*0240*/  SHF.L.U32 R3, R3, R2, RZ ;  /* 0x0000000203037219 */ /* 0x000fe200000006ff */
[----:B------:R-:W-:Y:S01]  /*0250*/  ULEA UR5, UR6, UR5, 0x18 ;  /* 0x0000000506057291 */ /* 0x000fe2000f8ec0ff */
[----:B------:R-:W-:Y:S01]  /*0260*/  IMAD.SHL.U32 R2, R2, 0x20, RZ ;  /* 0x0000002002027824 */ /* 0x000fe200078e00ff */
[----:B------:R-:W-:-:S04]  /*0270*/  SHF.L.U32 R4, R5, R4, RZ ;  /* 0x0000000405047219 */ /* 0x000fc800000006ff */
[----:B------:R-:W-:-:S05]  /*0280*/  LOP3.LUT R3, R4, R3, RZ, 0xfc, !PT ;  /* 0x0000000304037212 */ /* 0x000fca00078efcff */
[----:B------:R2:W-:Y:S04]  /*0290*/  ATOMS.OR RZ, [UR5], R3 ;  /* 0x00000003ffff798c */ /* 0x0005e8000b000005 */
[----:B------:R2:W-:Y:S01]  /*02a0*/  STS [UR4], R2 ;  /* 0x00000002ff007988 */ /* 0x0005e20008000804 */
[----:B------:R-:W-:Y:S05]  /*02b0*/  BRA `(.L_x_2) ;  /* 0x0000000000107947 */ /* 0x000fea0003800000 */
.L_x_1:
[----:B------:R-:W-:Y:S01]  /*02c0*/  IMAD.MOV.U32 R3, RZ, RZ, -0x1 ;  /* 0xffffffffff037424 */ /* 0x000fe200078e00ff */
[----:B------:R-:W-:-:S04]  /*02d0*/  MOV R2, 0x300 ;  /* 0x0000030000027802 */ /* 0x000fc80000000f00 */
[----:B------:R2:W-:Y:S03]  /*02e0*/  STS [UR4], R3 ;  /* 0x00000003ff007988 */ /* 0x0005e60008000804 */
[----:B-12---:R-:W-:Y:S05]  /*02f0*/  CALL.REL.NOINC `($__internal_1_$__cuda_sm10x_tcgen05_guardrail_trap_phase_invalid_during_alloc) ;  /* 0x0000002400047944 */ /* 0x006fea0003c00000 */
.L_x_2:
[----:B------:R-:W-:Y:S05]  /*0300*/  WARPSYNC.ALL ;  /* 0x0000000000007948 */ /* 0x000fea0003800000 */
[----:B------:R-:W-:Y:S01]  /*0310*/  NOP ;  /* 0x0000000000007918 */ /* 0x000fe20000000000 */
.L_x_0:
[----:B------:R-:W3:Y:S08]  /*0320*/  S2UR UR4, SR_CgaCtaId ;  /* 0x00000000000479c3 */ /* 0x000ef00000008800 */
[----:B------:R-:W-:Y:S01]  /*0330*/  BAR.SYNC.DEFER_BLOCKING 0x0 ;  /* 0x0000000000007b1d */ /* 0x000fe20000010000 */
[----:B------:R-:W-:-:S05]  /*0340*/  LOP3.LUT R36, R0, 0x7f, RZ, 0xc0, !PT ;  /* 0x0000007f00247812 */ /* 0x000fca00078ec0ff */
[----:B------:R-:W-:Y:S02]  /*0350*/  UMOV UR8, 0x400 ;  /* 0x0000040000087882 */ /* 0x000fe40000000000 */
[----:B--2---:R-:W2:Y:S08]  /*0360*/  LDC R3, c[0x0][0x398] ;  /* 0x0000e600ff037b82 */ /* 0x004eb00000000800 */
[----:B------:R-:W4:Y:S01]  /*0370*/  LDC R6, c[0x0][0x3a0] ;  /* 0x0000e800ff067b82 */ /* 0x000f220000000800 */
[----:B---3--:R-:W-:-:S07]  /*0380*/  ULEA UR8, UR4, UR8, 0x18 ;  /* 0x0000000804087291 */ /* 0x008fce000f8ec0ff */
[----:B------:R-:W3:Y:S02]  /*0390*/  S2UR UR9, SR_CTAID.Y ;  /* 0x00000000000979c3 */ /* 0x000ee40000002600 */
[----:B------:R-:W5:Y:S06]  /*03a0*/  LDS R4, [UR8] ;  /* 0x00000008ff047984 */ /* 0x000f6c0008000800 */
[----:B------:R-:W-:Y:S06]  /*03b0*/  BAR.SYNC.DEFER_BLOCKING 0x0 ;  /* 0x0000000000007b1d */ /* 0x000fec0000010000 */
[----:B------:R-:W-:Y:S05]  /*03c0*/  @P2 BRA `(.L_x_5) ;  /* 0x0000000000182947 */ /* 0x000fea0003800000 */
[----:B------:R-:W-:Y:S01]  /*03d0*/  ELECT P0, URZ, PT ;  /* 0x0000000000ff782f */ /* 0x000fe20003800000 */
[----:B------:R-:W-:Y:S01]  /*03e0*/  IMAD.MOV.U32 R2, RZ, RZ, 0x1 ;  /* 0x00000001ff027424 */ /* 0x000fe200078e00ff */
[----:B------:R-:W-:Y:S01]  /*03f0*/  UMOV UR5, 0x40 ;  /* 0x0000004000057882 */ /* 0x000fe20000000000 */
[----:B------:R-:W-:Y:S01]  /*0400*/  UVIRTCOUNT.DEALLOC.SMPOOL 0x80 ;  /* 0x000000800000784c */ /* 0x000fe20000000000 */
[----:B------:R-:W-:-:S09]  /*0410*/  ULEA UR5, UR4, UR5, 0x18 ;  /* 0x0000000504057291 */ /* 0x000fd2000f8ec0ff */
[----:B------:R5:W-:Y:S03]  /*0420*/  @P0 STS.U8 [UR5], R2 ;  /* 0x00000002ff000988 */ /* 0x000be60008000005 */
.L_x_5:
[----:B------:R-:W5:Y:S01]  /*0430*/  S2UR UR4, SR_CTAID.Z ;  /* 0x00000000000479c3 */ /* 0x000f620000002700 */
[----:B------:R-:W4:Y:S01]  /*0440*/  LDCU UR5, c[0x0][0x370] ;  /* 0x00006e00ff0577ac */ /* 0x000f220008000800 */
[C---:B------:R-:W-:Y:S01]  /*0450*/  ISETP.GE.U32.AND P0, PT, R36.reuse, 0x20, PT ;  /* 0x000000202400780c */ /* 0x040fe20003f06070 */
[----:B--2--5:R-:W-:Y:S01]  /*0460*/  VIADD R2, R3, 0xffffffff ;  /* 0xffffffff03027836 */ /* 0x024fe20000000000 */
[C---:B------:R-:W-:Y:S01]  /*0470*/  ISETP.NE.U32.AND P3, PT, R36.reuse, RZ, PT ;  /* 0x000000ff2400720c */ /* 0x040fe20003f65070 */
[----:B------:R-:W2:Y:S01]  /*0480*/  LDCU UR6, c[0x0][0x374] ;  /* 0x00006e80ff0677ac */ /* 0x000ea20008000800 */
[----:B------:R-:W-:Y:S01]  /*0490*/  LEA R10, R36, UR8, 0x2 ;  /* 0x00000008240a7c11 */ /* 0x000fe2000f8e10ff */
[----:B----4-:R-:W-:Y:S01]  /*04a0*/  VIADD R11, R6, 0xffffffff ;  /* 0xffffffff060b7836 */ /* 0x010fe20000000000 */
[----:B------:R-:W4:Y:S01]  /*04b0*/  S2UR UR11, SR_CTAID.X ;  /* 0x00000000000b79c3 */ /* 0x000f220000002500 */
[----:B------:R-:W5:Y:S01]  /*04c0*/  LDCU.64 UR14, c[0x0][0x3c0] ;  /* 0x00007800ff0e77ac */ /* 0x000f620008000a00 */
[----:B------:R-:W-:Y:S01]  /*04d0*/  R2UR UR25, R4 ;  /* 0x00000000041972ca */ /* 0x000fe200000e0000 */
[----:B------:R-:W-:Y:S04]  /*04e0*/  BSSY.RECONVERGENT B0, `(.L_x_6) ;  /* 0x0000011000007945 */ /* 0x000fe80003800200 */
[----:B------:R3:W-:Y:S01]  /*04f0*/  @!P0 STS [R10], RZ ;  /* 0x000000ff0a008388 */ /* 0x0007e20000000800 */
[----:B------:R-:W-:-:S03]  /*0500*/  NOP ;  /* 0x0000000000007918 */ /* 0x000fc60000000000 */
[----:B------:R3:W-:Y:S02]  /*0510*/  @!P3 STS [UR8+0x24], R2 ;  /* 0x00002402ff00b988 */ /* 0x0007e40008000808 */
[----:B--23--:R-:W-:Y:S02]  /*0520*/  UIMAD UR4, UR4, UR6, UR9 ;  /* 0x00000006040472a4 */ /* 0x00cfe4000f8e0209 */
[----:B------:R2:W-:Y:S02]  /*0530*/  @!P3 STS [UR8+0x20], R11 ;  /* 0x0000200bff00b988 */ /* 0x0005e40008000808 */
[----:B----4-:R-:W-:-:S04]  /*0540*/  UIMAD UR4, UR4, UR5, UR11 ;  /* 0x00000005040472a4 */ /* 0x010fc8000f8e020b */
[----:B------:R-:W-:-:S04]  /*0550*/  UIMAD UR4, UR4, 0x180, URZ ;  /* 0x00000180040478a4 */ /* 0x000fc8000f8e02ff */
[----:B-----5:R-:W-:-:S04]  /*0560*/  UIADD3 UR6, UP0, UPT, UR4, UR14, URZ ;  /* 0x0000000e04067290 */ /* 0x020fc8000ff1e0ff */
[----:B------:R-:W-:Y:S01]  /*0570*/  ULEA.HI.X.SX32 UR7, UR4, UR15, 0x1, UP0 ;  /* 0x0000000f04077291 */ /* 0x000fe200080f0eff */
[----:B--2---:R-:W-:Y:S11]  /*0580*/  @P3 BRA `(.L_x_7) ;  /* 0x0000000000183947 */ /* 0x004ff60003800000 */
[----:B------:R-:W2:Y:S01]  /*0590*/  LDS R3, [UR8+0x8] ;  /* 0x00000808ff037984 */ /* 0x000ea20008000800 */
[----:B------:R-:W3:Y:S01]  /*05a0*/  LDC.64 R8, c[0x0][0x380] ;  /* 0x0000e000ff087b82 */ /* 0x000ee20000000a00 */
[----:B------:R-:W-:Y:S02]  /*05b0*/  IMAD.MOV.U32 R4, RZ, RZ, 0x70 ;  /* 0x00000070ff047424 */ /* 0x000fe400078e00ff */
[----:B---3--:R3:W-:Y:S03]  /*05c0*/  STS.64 [UR8], R8 ;  /* 0x00000008ff007988 */ /* 0x0087e60008000a08 */
[----:B--2---:R-:W-:-:S05]  /*05d0*/  LOP3.LUT R3, R3, 0x10, R4, 0xd8, !PT ;  /* 0x0000001003037812 */ /* 0x004fca00078ed804 */
[----:B------:R3:W-:Y:S02]  /*05e0*/  STS [UR8+0x8], R3 ;  /* 0x00000803ff007988 */ /* 0x0007e40008000808 */
.L_x_7:
[----:B------:R-:W-:Y:S05]  /*05f0*/  BSYNC.RECONVERGENT B0 ;  /* 0x0000000000007941 */ /* 0x000fea0003800200 */
.L_x_6:
[----:B------:R-:W-:Y:S04]  /*0600*/  BSSY.RECONVERGENT B0, `(.L_x_8) ;  /* 0x000000a000007945 */ /* 0x000fe80003800200 */
[----:B------:R-:W-:Y:S05]  /*0610*/  @P3 BRA `(.L_x_9) ;  /* 0x0000000000203947 */ /* 0x000fea0003800000 */
[----:B---3--:R-:W2:Y:S01]  /*0620*/  LDS R3, [UR8+0x34] ;  /* 0x00003408ff037984 */ /* 0x008ea20008000800 */
[----:B------:R-:W-:Y:S02]  /*0630*/  IMAD.MOV.U32 R4, RZ, RZ, 0x3f000000 ;  /* 0x3f000000ff047424 */ /* 0x000fe400078e00ff */
[----:B------:R-:W-:Y:S01]  /*0640*/  @!P3 IMAD.MOV.U32 R5, RZ, RZ, 0x3f ;  /* 0x0000003fff05b424 */ /* 0x000fe200078e00ff */
[----:B------:R-:W3:Y:S02]  /*0650*/  @!P3 LDS R8, [UR8+0x38] ;  /* 0x00003808ff08b984 */ /* 0x000ee40008000800 */
[----:B--2---:R-:W-:Y:S02]  /*0660*/  LOP3.LUT R3, R3, 0xff000000, R4, 0xb8, !PT ;  /* 0xff00000003037812 */ /* 0x004fe400078eb804 */
[----:B---3--:R-:W-:-:S03]  /*0670*/  @!P3 LOP3.LUT R4, R8, 0xff, R5, 0xb8, !PT ;  /* 0x000000ff0804b812 */ /* 0x008fc600078eb805 */
[----:B------:R2:W-:Y:S04]  /*0680*/  STS [UR8+0x34], R3 ;  /* 0x00003403ff007988 */ /* 0x0005e80008000808 */
[----:B------:R2:W-:Y:S02]  /*0690*/  @!P3 STS [UR8+0x38], R4 ;  /* 0x00003804ff00b988 */ /* 0x0005e40008000808 */
.L_x_9:
[----:B------:R-:W-:Y:S05]  /*06a0*/  BSYNC.RECONVERGENT B0 ;  /* 0x0000000000007941 */ /* 0x000fea0003800200 */
.L_x_8:
[----:B------:R-:W-:Y:S04]  /*06b0*/  BSSY.RECONVERGENT B0, `(.L_x_10) ;  /* 0x000000e000007945 */ /* 0x000fe80003800200 */
[----:B------:R-:W-:Y:S05]  /*06c0*/  @P3 BRA `(.L_x_11) ;  /* 0x0000000000303947 */ /* 0x000fea0003800000 */
[----:B--2---:R-:W2:Y:S01]  /*06d0*/  LDS R4, [UR8+0x34] ;  /* 0x00003408ff047984 */ /* 0x004ea20008000800 */
[----:B------:R-:W4:Y:S03]  /*06e0*/  LDC.64 R12, c[0x0][0x3a8] ;  /* 0x0000ea00ff0c7b82 */ /* 0x000f260000000a00 */
[----:B---3--:R-:W3:Y:S01]  /*06f0*/  LDS R3, [UR8+0x1c] ;  /* 0x00001c08ff037984 */ /* 0x008ee20008000800 */
[C---:B----4-:R-:W-:Y:S01]  /*0700*/  SHF.L.U64.HI R8, R12.reuse, 0x1, R13 ;  /* 0x000000010c087819 */ /* 0x050fe2000001020d */
[----:B------:R-:W-:-:S03]  /*0710*/  IMAD.SHL.U32 R5, R12, 0x2, RZ ;  /* 0x000000020c057824 */ /* 0x000fc600078e00ff */
[--C-:B------:R-:W-:Y:S02]  /*0720*/  SHF.R.U32.HI R12, RZ, 0x4, R8.reuse ;  /* 0x00000004ff0c7819 */ /* 0x100fe40000011608 */
[----:B------:R-:W-:-:S05]  /*0730*/  SHF.R.U64 R5, R5, 0x4, R8 ;  /* 0x0000000405057819 */ /* 0x000fca0000001208 */
[----:B------:R4:W-:Y:S01]  /*0740*/  STS [UR8+0xc], R5 ;  /* 0x00000c05ff007988 */ /* 0x0009e20008000808 */
[----:B--2---:R-:W-:Y:S02]  /*0750*/  LOP3.LUT R4, R4, 0x7, RZ, 0xb8, !PT ;  /* 0x0000000704047812 */ /* 0x004fe400078eb8ff */
[----:B---3--:R-:W-:-:S03]  /*0760*/  LOP3.LUT R3, R3, 0xf, R12, 0xb8, !PT ;  /* 0x0000000f03037812 */ /* 0x008fc600078eb80c */
[----:B------:R4:W-:Y:S04]  /*0770*/  STS [UR8+0x34], R4 ;  /* 0x00003404ff007988 */ /* 0x0009e80008000808 */
[----:B------:R4:W-:Y:S02]  /*0780*/  STS [UR8+0x1c], R3 ;  /* 0x00001c03ff007988 */ /* 0x0009e40008000808 */
.L_x_11:
[----:B------:R-:W-:Y:S05]  /*0790*/  BSYNC.RECONVERGENT B0 ;  /* 0x0000000000007941 */ /* 0x000fea0003800200 */
.L_x_10:
[----:B------:R-:W-:Y:S04]  /*07a0*/  BSSY.RECONVERGENT B1, `(.L_x_12) ;  /* 0x000001a000017945 */ /* 0x000fe80003800200 */
[----:B------:R-:W-:Y:S04]  /*07b0*/  BSSY.RELIABLE B0, `(.L_x_13) ;  /* 0x0000015000007945 */ /* 0x000fe80003800100 */
[----:B------:R-:W-:Y:S05]  /*07c0*/  @P3 BRA `(.L_x_14) ;  /* 0x0000000000203947 */ /* 0x000fea0003800000 */
[----:B--234-:R-:W2:Y:S02]  /*07d0*/  LDS R3, [UR8+0x34] ;  /* 0x00003408ff037984 */ /* 0x01cea40008000800 */
[----:B--2---:R-:W-:-:S05]  /*07e0*/  LOP3.LUT R3, R3, 0x38, RZ, 0xb8, !PT ;  /* 0x0000003803037812 */ /* 0x004fca00078eb8ff */
[----:B------:R2:W-:Y:S01]  /*07f0*/  STS [UR8+0x34], R3 ;  /* 0x00003403ff007988 */ /* 0x0005e20008000808 */
[----:B------:R-:W-:Y:S05]  /*0800*/  @P3 BRA `(.L_x_15) ;  /* 0x0000000000203947 */ /* 0x000fea0003800000 */
[----:B--2---:R-:W2:Y:S01]  /*0810*/  LDS R3, [UR8+0x8] ;  /* 0x00000808ff037984 */ /* 0x004ea20008000800 */
[----:B------:R-:W-:-:S05]  /*0820*/  IMAD.MOV.U32 R4, RZ, RZ, 0x780 ;  /* 0x00000780ff047424 */ /* 0x000fca00078e00ff */
[----:B--2---:R-:W-:-:S05]  /*0830*/  LOP3.LUT R3, R3, 0x300, R4, 0xd8, !PT ;  /* 0x0000030003037812 */ /* 0x004fca00078ed804 */
[----:B------:R5:W-:Y:S02]  /*0840*/  STS [UR8+0x8], R3 ;  /* 0x00000803ff007988 */ /* 0x000be40008000808 */
.L_x_14:
[----:B------:R-:W-:Y:S05]  /*0850*/  @P3 BRA `(.L_x_16) ;  /* 0x0000000000283947 */ /* 0x000fea0003800000 */
[----:B--2345:R-:W2:Y:S02]  /*0860*/  LDS R3, [UR8+0x8] ;  /* 0x00000808ff037984 */ /* 0x03cea40008000800 */
[----:B--2---:R-:W-:-:S05]  /*0870*/  LOP3.LUT R3, R3, 0x1800, RZ, 0xb8, !PT ;  /* 0x0000180003037812 */ /* 0x004fca00078eb8ff */
[----:B------:R3:W-:Y:S02]  /*0880*/  STS [UR8+0x8], R3 ;  /* 0x00000803ff007988 */ /* 0x0007e40008000808 */
.L_x_15:
[----:B------:R-:W-:Y:S05]  /*0890*/  @P3 BREAK.RELIABLE B0 ;  /* 0x0000000000003942 */ /* 0x000fea0003800100 */
[----:B------:R-:W-:Y:S05]  /*08a0*/  @P3 BRA `(.L_x_17) ;  /* 0x0000000000243947 */ /* 0x000fea0003800000 */
[----:B------:R-:W4:Y:S01]  /*08b0*/  LDS R4, [UR8+0x8] ;  /* 0x00000808ff047984 */ /* 0x000f220008000800 */
[----:B--23--:R-:W-:-:S05]  /*08c0*/  IMAD.MOV.U32 R3, RZ, RZ, 0x6000 ;  /* 0x00006000ff037424 */ /* 0x00cfca00078e00ff */
[----:B----4-:R-:W-:-:S04]  /*08d0*/  LOP3.LUT R3, R4, 0x6000, R3, 0xd8, !PT ;  /* 0x0000600004037812 */ /* 0x010fc800078ed803 */
[----:B------:R-:W-:-:S05]  /*08e0*/  LOP3.LUT R3, R3, 0x400000, RZ, 0xb8, !PT ;  /* 0x0040000003037812 */ /* 0x000fca00078eb8ff */
[----:B------:R2:W-:Y:S02]  /*08f0*/  STS [UR8+0x8], R3 ;  /* 0x00000803ff007988 */ /* 0x0005e40008000808 */
.L_x_16:
[----:B------:R-:W-:Y:S05]  /*0900*/  BSYNC.RELIABLE B0 ;  /* 0x0000000000007941 */ /* 0x000fea0003800100 */
.L_x_13:
[----:B--2345:R-:W2:Y:S02]  /*0910*/  @!P3 LDS R3, [UR8+0x8] ;  /* 0x00000808ff03b984 */ /* 0x03cea40008000800 */
[----:B--2---:R-:W-:-:S05]  /*0920*/  @!P3 LOP3.LUT R3, R3, 0x8000, RZ, 0xb8, !PT ;  /* 0x000080000303b812 */ /* 0x004fca00078eb8ff */
[----:B------:R4:W-:Y:S02]  /*0930*/  @!P3 STS [UR8+0x8], R3 ;  /* 0x00000803ff00b988 */ /* 0x0009e40008000808 */
.L_x_17:
[----:B------:R-:W-:Y:S05]  /*0940*/  BSYNC.RECONVERGENT B1 ;  /* 0x0000000000017941 */ /* 0x000fea0003800200 */
.L_x_12:
[----:B------:R-:W-:Y:S05]  /*0950*/  WARPSYNC.ALL ;  /* 0x0000000000007948 */ /* 0x000fea0003800000 */
[----:B------:R-:W-:Y:S01]  /*0960*/  NOP ;  /* 0x0000000000007918 */ /* 0x000fe20000000000 */
[----:B--234-:R-:W2:Y:S02]  /*0970*/  LDC R3, c[0x0][0x39c] ;  /* 0x0000e700ff037b82 */ /* 0x01cea40000000800 */
[----:B--2---:R-:W-:Y:S01]  /*0980*/  VIADD R3, R3, 0xffffffff ;  /* 0xffffffff03037836 */ /* 0x004fe20000000000 */
[----:B------:R-:W-:Y:S06]  /*0990*/  @P0 BRA `(.L_x_18) ;  /* 0x0000000000300947 */ /* 0x000fec0003800000 */
[----:B------:R-:W2:Y:S01]  /*09a0*/  S2R R4, SR_LANEID ;  /* 0x0000000000047919 */ /* 0x000ea20000000000 */
[----:B------:R-:W-:Y:S05]  /*09b0*/  WARPSYNC.ALL ;  /* 0x0000000000007948 */ /* 0x000fea0003800000 */
[----:B------:R-:W-:Y:S01]  /*09c0*/  NOP ;  /* 0x0000000000007918 */ /* 0x000fe20000000000 */
[----:B--2---:R-:W-:-:S05]  /*09d0*/  IMAD.SHL.U32 R7, R4, 0x4, RZ ;  /* 0x0000000404077824 */ /* 0x004fca00078e00ff */
[----:B------:R-:W2:Y:S01]  /*09e0*/  LDS R9, [R7+UR8] ;  /* 0x0000000807097984 */ /* 0x000ea20008000800 */
[----:B------:R-:W-:-:S05]  /*09f0*/  IADD3 R4, P1, PT, R7, UR6, RZ ;  /* 0x0000000607047c10 */ /* 0x000fca000ff3e0ff */
[----:B------:R-:W-:-:S05]  /*0a00*/  IMAD.X R5, RZ, RZ, UR7, P1 ;  /* 0x00000007ff057e24 */ /* 0x000fca00088e06ff */
[----:B--2---:R2:W3:Y:S01]  /*0a10*/  ATOMG.E.EXCH.STRONG.GPU PT, RZ, [R4], R9 ;  /* 0x0000000904ff73a8 */ /* 0x0044e200041ee100 */
[----:B------:R-:W-:-:S04]  /*0a20*/  DEPBAR {5,4,3,2,1,0} ;  /* 0x0000003f0000791a */ /* 0x000fc80000000000 */
[----:B------:R-:W4:Y:S02]  /*0a30*/  CCTL.E.C.LDCU.IV.DEEP [UR6] ;  /* 0x0000000006007540 */ /* 0x000f240009c08000 */
[----:B----4-:R2:W-:Y:S01]  /*0a40*/  UTMACCTL.IV [UR6] ;  /* 0x00000000060079b9 */ /* 0x0105e20008000000 */
[----:B------:R-:W-:Y:S01]  /*0a50*/  NOP ;  /* 0x0000000000007918 */ /* 0x000fe20000000000 */
.L_x_18:
[----:B------:R-:W-:Y:S05]  /*0a60*/  @P0 BRA `(.L_x_19) ;  /* 0x00000000000c0947 */ /* 0x000fea0003800000 */
[----:B------:R0:W-:Y:S01]  /*0a70*/  UTMACMDFLUSH ;  /* 0x00000000000079b7 */ /* 0x0001e20000000000 */
[----:B------:R-:W-:Y:S05]  /*0a80*/  @P0 BRA `(.L_x_19) ;  /* 0x0000000000040947 */ /* 0x000fea0003800000 */
[----:B------:R-:W-:-:S04]  /*0a90*/  DEPBAR.LE SB0, 0x0 ;  /* 0x000080000000791a */ /* 0x000fc80000000000 */
.L_x_19:
[----:B------:R-:W-:Y:S05]  /*0aa0*/  WARPSYNC.ALL ;  /* 0x0000000000007948 */ /* 0x000fea0003800000 */
[----:B------:R-:W-:Y:S01]  /*0ab0*/  NOP ;  /* 0x0000000000007918 */ /* 0x000fe20000000000 */
[----:B---3--:R-:W-:Y:S06]  /*0ac0*/  BAR.SYNC.DEFER_BLOCKING 0x0 ;  /* 0x0000000000007b1d */ /* 0x008fec0000010000 */
[----:B------:R-:W-:Y:S02]  /*0ad0*/  BSSY.RECONVERGENT B1, `(.L_x_20) ;  /* 0x000000b000017945 */ /* 0x000fe40003800200 */
[----:B------:R-:W-:Y:S06]  /*0ae0*/  BAR.SYNC.DEFER_BLOCKING 0x0 ;  /* 0x0000000000007b1d */ /* 0x000fec0000010000 */
[----:B------:R3:W-:Y:S01]  /*0af0*/  @!P0 STS [R10], RZ ;  /* 0x000000ff0a008388 */ /* 0x0007e20000000800 */
[----:B------:R-:W-:Y:S01]  /*0b00*/  NOP ;  /* 0x0000000000007918 */ /* 0x000fe20000000000 */
[----:B------:R-:W-:Y:S05]  /*0b10*/  @P3 BRA `(.L_x_21) ;  /* 0x0000000000183947 */ /* 0x000fea0003800000 */
[----:B--2---:R-:W2:Y:S01]  /*0b20*/  LDS R4, [UR8+0x8] ;  /* 0x00000808ff047984 */ /* 0x004ea20008000800 */
[----:B------:R-:W4:Y:S01]  /*0b30*/  LDC.64 R8, c[0x0][0x388] ;  /* 0x0000e200ff087b82 */ /* 0x000f220000000a00 */
[----:B------:R-:W-:Y:S02]  /*0b40*/  IMAD.MOV.U32 R5, RZ, RZ, 0x70 ;  /* 0x00000070ff057424 */ /* 0x000fe400078e00ff */
[----:B----4-:R4:W-:Y:S03]  /*0b50*/  STS.64 [UR8], R8 ;  /* 0x00000008ff007988 */ /* 0x0109e60008000a08 */
[----:B--2---:R-:W-:-:S05]  /*0b60*/  LOP3.LUT R4, R4, 0x10, R5, 0xd8, !PT ;  /* 0x0000001004047812 */ /* 0x004fca00078ed805 */
[----:B------:R4:W-:Y:S02]  /*0b70*/  STS [UR8+0x8], R4 ;  /* 0x00000804ff007988 */ /* 0x0009e40008000808 */
.L_x_21:
[----:B--2---:R-:W-:Y:S05]  /*0b80*/  BSYNC.RECONVERGENT B1 ;  /* 0x0000000000017941 */ /* 0x004fea0003800200 */
.L_x_20:
[----:B------:R-:W-:Y:S04]  /*0b90*/  BSSY.RECONVERGENT B1, `(.L_x_22) ;  /* 0x000000a000017945 */ /* 0x000fe80003800200 */
[----:B------:R-:W-:Y:S05]  /*0ba0*/  @P3 BRA `(.L_x_23) ;  /* 0x0000000000203947 */ /* 0x000fea0003800000 */
[----:B----4-:R-:W2:Y:S01]  /*0bb0*/  LDS R4, [UR8+0x34] ;  /* 0x00003408ff047984 */ /* 0x010ea20008000800 */
[----:B------:R-:W-:Y:S02]  /*0bc0*/  IMAD.MOV.U32 R7, RZ, RZ, 0x3f000000 ;  /* 0x3f000000ff077424 */ /* 0x000fe400078e00ff */
[----:B------:R-:W-:Y:S01]  /*0bd0*/  @!P3 IMAD.MOV.U32 R8, RZ, RZ, 0x3f ;  /* 0x0000003fff08b424 */ /* 0x000fe200078e00ff */
[----:B------:R-:W4:Y:S02]  /*0be0*/  @!P3 LDS R5, [UR8+0x38] ;  /* 0x00003808ff05b984 */ /* 0x000f240008000800 */
[----:B--2---:R-:W-:Y:S02]  /*0bf0*/  LOP3.LUT R4, R4, 0xff000000, R7, 0xb8, !PT ;  /* 0xff00000004047812 */ /* 0x004fe400078eb807 */
[----:B----4-:R-:W-:-:S03]  /*0c00*/  @!P3 LOP3.LUT R5, R5, 0xff, R8, 0xb8, !PT ;  /* 0x000000ff0505b812 */ /* 0x010fc600078eb808 */
[----:B------:R2:W-:Y:S04]  /*0c10*/  STS [UR8+0x34], R4 ;  /* 0x00003404ff007988 */ /* 0x0005e80008000808 */
[----:B------:R2:W-:Y:S02]  /*0c20*/  @!P3 STS [UR8+0x38], R5 ;  /* 0x00003805ff00b988 */ /* 0x0005e40008000808 */
.L_x_23:
[----:B------:R-:W-:Y:S05]  /*0c30*/  BSYNC.RECONVERGENT B1 ;  /* 0x0000000000017941 */ /* 0x000fea0003800200 */
.L_x_22:
[----:B------:R-:W-:Y:S04]  /*0c40*/  BSSY.RECONVERGENT B1, `(.L_x_24) ;  /* 0x0000004000017945 */ /* 0x000fe80003800200 */
[----:B------:R-:W-:Y:S05]  /*0c50*/  @P3 BRA `(.L_x_25) ;  /* 0x0000000000083947 */ /* 0x000fea0003800000 */
[----:B------:R5:W-:Y:S04]  /*0c60*/  STS [UR8+0x24], R11 ;  /* 0x0000240bff007988 */ /* 0x000be80008000808 */
[----:B------:R5:W-:Y:S02]  /*0c70*/  STS [UR8+0x20], R3 ;  /* 0x00002003ff007988 */ /* 0x000be40008000808 */
.L_x_25:
[----:B------:R-:W-:Y:S05]  /*0c80*/  BSYNC.RECONVERGENT B1 ;  /* 0x0000000000017941 */ /* 0x000fea0003800200 */
.L_x_24:
[----:B------:R-:W-:Y:S04]  /*0c90*/  BSSY.RECONVERGENT B1, `(.L_x_26) ;  /* 0x000000e000017945 */ /* 0x000fe80003800200 */
[----:B------:R-:W-:Y:S05]  /*0ca0*/  @P3 BRA `(.L_x_27) ;  /* 0x0000000000303947 */ /* 0x000fea0003800000 */
[----:B--2---:R-:W2:Y:S01]  /*0cb0*/  LDS R5, [UR8+0x34] ;  /* 0x00003408ff057984 */ /* 0x004ea20008000800 */
[----:B------:R-:W3:Y:S03]  /*0cc0*/  LDC.64 R12, c[0x0][0x3b0] ;  /* 0x0000ec00ff0c7b82 */ /* 0x000ee60000000a00 */
[----:B----4-:R-:W4:Y:S01]  /*0cd0*/  LDS R4, [UR8+0x1c] ;  /* 0x00001c08ff047984 */ /* 0x010f220008000800 */
[C---:B---3--:R-:W-:Y:S01]  /*0ce0*/  SHF.L.U64.HI R8, R12.reuse, 0x1, R13 ;  /* 0x000000010c087819 */ /* 0x048fe2000001020d */
[----:B------:R-:W-:-:S03]  /*0cf0*/  IMAD.SHL.U32 R7, R12, 0x2, RZ ;  /* 0x000000020c077824 */ /* 0x000fc600078e00ff */
[--C-:B------:R-:W-:Y:S02]  /*0d00*/  SHF.R.U32.HI R9, RZ, 0x4, R8.reuse ;  /* 0x00000004ff097819 */ /* 0x100fe40000011608 */
[----:B------:R-:W-:-:S05]  /*0d10*/  SHF.R.U64 R7, R7, 0x4, R8 ;  /* 0x0000000407077819 */ /* 0x000fca0000001208 */
[----:B------:R3:W-:Y:S01]  /*0d20*/  STS [UR8+0xc], R7 ;  /* 0x00000c07ff007988 */ /* 0x0007e20008000808 */
[----:B--2---:R-:W-:Y:S02]  /*0d30*/  LOP3.LUT R5, R5, 0x7, RZ, 0xb8, !PT ;  /* 0x0000000705057812 */ /* 0x004fe400078eb8ff */
[----:B----4-:R-:W-:-:S03]  /*0d40*/  LOP3.LUT R4, R4, 0xf, R9, 0xb8, !PT ;  /* 0x0000000f04047812 */ /* 0x010fc600078eb809 */
[----:B------:R3:W-:Y:S04]  /*0d50*/  STS [UR8+0x34], R5 ;  /* 0x00003405ff007988 */ /* 0x0007e80008000808 */
[----:B------:R3:W-:Y:S02]  /*0d60*/  STS [UR8+0x1c], R4 ;  /* 0x00001c04ff007988 */ /* 0x0007e40008000808 */
.L_x_27:
[----:B------:R-:W-:Y:S05]  /*0d70*/  BSYNC.RECONVERGENT B1 ;  /* 0x0000000000017941 */ /* 0x000fea0003800200 */
.L_x_26:
        /* <DEDUP_REMOVED lines=11> */
.L_x_30:
[----:B------:R-:W-:Y:S05]  /*0e30*/  @P3 BRA `(.L_x_32) ;  /* 0x0000000000283947 */ /* 0x000fea0003800000 */
[----:B--234-:R-:W2:Y:S02]  /*0e40*/  LDS R4, [UR8+0x8] ;  /* 0x00000808ff047984 */ /* 0x01cea40008000800 */
[----:B--2---:R-:W-:-:S05]  /*0e50*/  LOP3.LUT R4, R4, 0x1800, RZ, 0xb8, !PT ;  /* 0x0000180004047812 */ /* 0x004fca00078eb8ff */
[----:B------:R3:W-:Y:S02]  /*0e60*/  STS [UR8+0x8], R4 ;  /* 0x00000804ff007988 */ /* 0x0007e40008000808 */
.L_x_31:
[----:B------:R-:W-:Y:S05]  /*0e70*/  @P3 BREAK.RELIABLE B1 ;  /* 0x0000000000013942 */ /* 0x000fea0003800100 */
[----:B------:R-:W-:Y:S05]  /*0e80*/  @P3 BRA `(.L_x_33) ;  /* 0x0000000000243947 */ /* 0x000fea0003800000 */
[----:B--23--:R-:W2:Y:S01]  /*0e90*/  LDS R4, [UR8+0x8] ;  /* 0x00000808ff047984 */ /* 0x00cea20008000800 */
[----:B------:R-:W-:-:S05]  /*0ea0*/  IMAD.MOV.U32 R5, RZ, RZ, 0x6000 ;  /* 0x00006000ff057424 */ /* 0x000fca00078e00ff */
[----:B--2---:R-:W-:-:S04]  /*0eb0*/  LOP3.LUT R4, R4, 0x6000, R5, 0xd8, !PT ;  /* 0x0000600004047812 */ /* 0x004fc800078ed805 */
[----:B------:R-:W-:-:S05]  /*0ec0*/  LOP3.LUT R4, R4, 0x400000, RZ, 0xb8, !PT ;  /* 0x0040000004047812 */ /* 0x000fca00078eb8ff */
[----:B------:R2:W-:Y:S02]  /*0ed0*/  STS [UR8+0x8], R4 ;  /* 0x00000804ff007988 */ /* 0x0005e40008000808 */
.L_x_32:
[----:B------:R-:W-:Y:S05]  /*0ee0*/  BSYNC.RELIABLE B1 ;  /* 0x0000000000017941 */ /* 0x000fea0003800100 */
.L_x_29:
[----:B--234-:R-:W2:Y:S02]  /*0ef0*/  @!P3 LDS R4, [UR8+0x8] ;  /* 0x00000808ff04b984 */ /* 0x01cea40008000800 */
[----:B--2---:R-:W-:-:S05]  /*0f00*/  @!P3 LOP3.LUT R4, R4, 0x8000, RZ, 0xb8, !PT ;  /* 0x000080000404b812 */ /* 0x004fca00078eb8ff */
[----:B------:R4:W-:Y:S02]  /*0f10*/  @!P3 STS [UR8+0x8], R4 ;  /* 0x00000804ff00b988 */ /* 0x0009e40008000808 */
.L_x_33:
[----:B------:R-:W-:Y:S05]  /*0f20*/  BSYNC.RECONVERGENT B2 ;  /* 0x0000000000027941 */ /* 0x000fea0003800200 */
.L_x_28:
[----:B------:R-:W-:Y:S05]  /*0f30*/  WARPSYNC.ALL ;  /* 0x0000000000007948 */ /* 0x000fea0003800000 */
[----:B------:R-:W-:Y:S01]  /*0f40*/  NOP ;  /* 0x0000000000007918 */ /* 0x000fe20000000000 */
[----:B------:R-:W-:-:S04]  /*0f50*/  UIADD3 UR5, UPT, UPT, UR4, 0x80, URZ ;  /* 0x0000008004057890 */ /* 0x000fc8000fffe0ff */
[----:B------:R-:W-:-:S04]  /*0f60*/  UIADD3 UR12, UP0, UPT, UR5, UR14, URZ ;  /* 0x0000000e050c7290 */ /* 0x000fc8000ff1e0ff */
[----:B------:R-:W-:Y:S01]  /*0f70*/  ULEA.HI.X.SX32 UR13, UR5, UR15, 0x1, UP0 ;  /* 0x0000000f050d7291 */ /* 0x000fe200080f0eff */
[----:B------:R-:W-:Y:S11]  /*0f80*/  @P0 BRA `(.L_x_34) ;  /* 0x0000000000300947 */ /* 0x000ff60003800000 */
[----:B--234-:R-:W2:Y:S01]  /*0f90*/  S2R R4, SR_LANEID ;  /* 0x0000000000047919 */ /* 0x01cea20000000000 */
        /* <DEDUP_REMOVED lines=11> */
.L_x_34:
[----:B------:R-:W-:Y:S05]  /*1050*/  @P0 BRA `(.L_x_35) ;  /* 0x00000000000c0947 */ /* 0x000fea0003800000 */
[----:B------:R0:W-:Y:S01]  /*1060*/  UTMACMDFLUSH ;  /* 0x00000000000079b7 */ /* 0x0001e20000000000 */
[----:B------:R-:W-:Y:S05]  /*1070*/  @P0 BRA `(.L_x_35) ;  /* 0x0000000000040947 */ /* 0x000fea0003800000 */
[----:B------:R-:W-:-:S04]  /*1080*/  DEPBAR.LE SB0, 0x0 ;  /* 0x000080000000791a */ /* 0x000fc80000000000 */
.L_x_35:
        /* <DEDUP_REMOVED lines=8> */
[----:B--2-4-:R-:W2:Y:S01]  /*1110*/  LDS R4, [UR8+0x8] ;  /* 0x00000808ff047984 */ /* 0x014ea20008000800 */
[----:B------:R-:W4:Y:S01]  /*1120*/  LDC.64 R8, c[0x0][0x390] ;  /* 0x0000e400ff087b82 */ /* 0x000f220000000a00 */
[----:B------:R-:W-:Y:S02]  /*1130*/  IMAD.MOV.U32 R5, RZ, RZ, 0x70 ;  /* 0x00000070ff057424 */ /* 0x000fe400078e00ff */
[----:B----4-:R4:W-:Y:S03]  /*1140*/  STS.64 [UR8], R8 ;  /* 0x00000008ff007988 */ /* 0x0109e60008000a08 */
[----:B--2---:R-:W-:-:S05]  /*1150*/  LOP3.LUT R4, R4, 0x10, R5, 0xd8, !PT ;  /* 0x0000001004047812 */ /* 0x004fca00078ed805 */
[----:B------:R4:W-:Y:S02]  /*1160*/  STS [UR8+0x8], R4 ;  /* 0x00000804ff007988 */ /* 0x0009e40008000808 */
.L_x_37:
[----:B--2---:R-:W-:Y:S05]  /*1170*/  BSYNC.RECONVERGENT B2 ;  /* 0x0000000000027941 */ /* 0x004fea0003800200 */
.L_x_36:
[----:B------:R-:W-:Y:S04]  /*1180*/  BSSY.RECONVERGENT B3, `(.L_x_38) ;  /* 0x0000011000037945 */ /* 0x000fe80003800200 */
[----:B------:R-:W-:Y:S04]  /*1190*/  BSSY.RELIABLE B2, `(.L_x_39) ;  /* 0x000000e000027945 */ /* 0x000fe80003800100 */
[----:B------:R-:W-:Y:S05]  /*11a0*/  @P3 BRA `(.L_x_40) ;  /* 0x0000000000243947 */ /* 0x000fea0003800000 */
[----:B----4-:R-:W2:Y:S01]  /*11b0*/  LDS R4, [UR8+0x34] ;  /* 0x00003408ff047984 */ /* 0x010ea20008000800 */
[----:B------:R-:W-:-:S05]  /*11c0*/  IMAD.MOV.U32 R5, RZ, RZ, 0x3f000000 ;  /* 0x3f000000ff057424 */ /* 0x000fca00078e00ff */
[----:B--2---:R-:W-:-:S05]  /*11d0*/  LOP3.LUT R4, R4, 0xff000000, R5, 0xb8, !PT ;  /* 0xff00000004047812 */ /* 0x004fca00078eb805 */
[----:B------:R2:W-:Y:S01]  /*11e0*/  STS [UR8+0x34], R4 ;  /* 0x00003404ff007988 */ /* 0x0005e20008000808 */
[----:B------:R-:W-:Y:S05]  /*11f0*/  @P3 BRA `(.L_x_41) ;  /* 0x00000000001c3947 */ /* 0x000fea0003800000 */
[----:B--2---:R-:W2:Y:S01]  /*1200*/  LDS R4, [UR8+0x38] ;  /* 0x00003808ff047984 */ /* 0x004ea20008000800 */
[----:B------:R-:W-:-:S05]  /*1210*/  IMAD.MOV.U32 R5, RZ, RZ, 0x3f ;  /* 0x0000003fff057424 */ /* 0x000fca00078e00ff */
[----:B--2---:R-:W-:-:S05]  /*1220*/  LOP3.LUT R4, R4, 0xff, R5, 0xb8, !PT ;  /* 0x000000ff04047812 */ /* 0x004fca00078eb805 */
[----:B------:R2:W-:Y:S02]  /*1230*/  STS [UR8+0x38], R4 ;  /* 0x00003804ff007988 */ /* 0x0005e40008000808 */
.L_x_40:
[----:B------:R-:W-:Y:S05]  /*1240*/  @P3 BREAK.RELIABLE B2 ;  /* 0x0000000000023942 */ /* 0x000fea0003800100 */
[----:B------:R-:W-:Y:S05]  /*1250*/  @P3 BRA `(.L_x_42) ;  /* 0x00000000000c3947 */ /* 0x000fea0003800000 */
[----:B------:R2:W-:Y:S02]  /*1260*/  STS [UR8+0x20], R3 ;  /* 0x00002003ff007988 */ /* 0x0005e40008000808 */
.L_x_41:
[----:B------:R-:W-:Y:S05]  /*1270*/  BSYNC.RELIABLE B2 ;  /* 0x0000000000027941 */ /* 0x000fea0003800100 */
.L_x_39:
[----:B------:R2:W-:Y:S02]  /*1280*/  @!P3 STS [UR8+0x24], R2 ;  /* 0x00002402ff00b988 */ /* 0x0005e40008000808 */
.L_x_42:
[----:B------:R-:W-:Y:S05]  /*1290*/  BSYNC.RECONVERGENT B3 ;  /* 0x0000000000037941 */ /* 0x000fea0003800200 */
.L_x_38:
[----:B------:R-:W-:Y:S05]  /*12a0*/  WARPSYNC.ALL ;  /* 0x0000000000007948 */ /* 0x000fea0003800000 */
[----:B------:R-:W-:Y:S01]  /*12b0*/  NOP ;  /* 0x0000000000007918 */ /* 0x000fe20000000000 */
[----:B------:R-:W-:Y:S04]  /*12c0*/  BSSY.RECONVERGENT B3, `(.L_x_43) ;  /* 0x000000e000037945 */ /* 0x000fe80003800200 */
[----:B------:R-:W-:Y:S05]  /*12d0*/  @P3 BRA `(.L_x_44) ;  /* 0x0000000000303947 */ /* 0x000fea0003800000 */
[----:B--2--5:R-:W2:Y:S01]  /*12e0*/  LDS R3, [UR8+0x34] ;  /* 0x00003408ff037984 */ /* 0x024ea20008000800 */
[----:B----4-:R-:W4:Y:S03]  /*12f0*/  LDC.64 R4, c[0x0][0x3b8] ;  /* 0x0000ee00ff047b82 */ /* 0x010f260000000a00 */
[----:B------:R-:W5:Y:S01]  /*1300*/  LDS R2, [UR8+0x1c] ;  /* 0x00001c08ff027984 */ /* 0x000f620008000800 */
[C---:B----4-:R-:W-:Y:S01]  /*1310*/  SHF.L.U64.HI R5, R4.reuse, 0x1, R5 ;  /* 0x0000000104057819 */ /* 0x050fe20000010205 */
[----:B------:R-:W-:-:S03]  /*1320*/  IMAD.SHL.U32 R4, R4, 0x2, RZ ;  /* 0x0000000204047824 */ /* 0x000fc600078e00ff */
[--C-:B------:R-:W-:Y:S02]  /*1330*/  SHF.R.U32.HI R7, RZ, 0x4, R5.reuse ;  /* 0x00000004ff077819 */ /* 0x100fe40000011605 */
[----:B------:R-:W-:-:S05]  /*1340*/  SHF.R.U64 R4, R4, 0x4, R5 ;  /* 0x0000000404047819 */ /* 0x000fca0000001205 */
[----:B------:R4:W-:Y:S01]  /*1350*/  STS [UR8+0xc], R4 ;  /* 0x00000c04ff007988 */ /* 0x0009e20008000808 */
[----:B--2---:R-:W-:Y:S02]  /*1360*/  LOP3.LUT R3, R3, 0x7, RZ, 0xb8, !PT ;  /* 0x0000000703037812 */ /* 0x004fe400078eb8ff */
[----:B-----5:R-:W-:-:S03]  /*1370*/  LOP3.LUT R2, R2, 0xf, R7, 0xb8, !PT ;  /* 0x0000000f02027812 */ /* 0x020fc600078eb807 */
[----:B------:R4:W-:Y:S04]  /*1380*/  STS [UR8+0x34], R3 ;  /* 0x00003403ff007988 */ /* 0x0009e80008000808 */
[----:B------:R4:W-:Y:S02]  /*1390*/  STS [UR8+0x1c], R2 ;  /* 0x00001c02ff007988 */ /* 0x0009e40008000808 */
.L_x_44:
[----:B------:R-:W-:Y:S05]  /*13a0*/  BSYNC.RECONVERGENT B3 ;  /* 0x0000000000037941 */ /* 0x000fea0003800200 */
.L_x_43:
[----:B------:R-:W-:Y:S04]  /*13b0*/  BSSY.RECONVERGENT B4, `(.L_x_45) ;  /* 0x000001a000047945 */ /* 0x000fe80003800200 */
[----:B------:R-:W-:Y:S04]  /*13c0*/  BSSY.RELIABLE B3, `(.L_x_46) ;  /* 0x0000015000037945 */ /* 0x000fe80003800100 */
[----:B------:R-:W-:Y:S05]  /*13d0*/  @P3 BRA `(.L_x_47) ;  /* 0x0000000000203947 */ /* 0x000fea0003800000 */
[----:B--2-4-:R-:W2:Y:S02]  /*13e0*/  LDS R2, [UR8+0x34] ;  /* 0x00003408ff027984 */ /* 0x014ea40008000800 */
[----:B--2---:R-:W-:-:S05]  /*13f0*/  LOP3.LUT R2, R2, 0x38, RZ, 0xb8, !PT ;  /* 0x0000003802027812 */ /* 0x004fca00078eb8ff */
[----:B------:R2:W-:Y:S01]  /*1400*/  STS [UR8+0x34], R2 ;  /* 0x00003402ff007988 */ /* 0x0005e20008000808 */
[----:B------:R-:W-:Y:S05]  /*1410*/  @P3 BRA `(.L_x_48) ;  /* 0x0000000000203947 */ /* 0x000fea0003800000 */
[----:B--2---:R-:W2:Y:S01]  /*1420*/  LDS R2, [UR8+0x8] ;  /* 0x00000808ff027984 */ /* 0x004ea20008000800 */
[----:B-----5:R-:W-:-:S05]  /*1430*/  IMAD.MOV.U32 R3, RZ, RZ, 0x780 ;  /* 0x00000780ff037424 */ /* 0x020fca00078e00ff */
[----:B--2---:R-:W-:-:S05]  /*1440*/  LOP3.LUT R2, R2, 0x300, R3, 0xd8, !PT ;  /* 0x0000030002027812 */ /* 0x004fca00078ed803 */
[----:B------:R2:W-:Y:S02]  /*1450*/  STS [UR8+0x8], R2 ;  /* 0x00000802ff007988 */ /* 0x0005e40008000808 */
.L_x_47:
[----:B------:R-:W-:Y:S05]  /*1460*/  @P3 BRA `(.L_x_49) ;  /* 0x0000000000283947 */ /* 0x000fea0003800000 */
[----:B--2-4-:R-:W2:Y:S02]  /*1470*/  LDS R2, [UR8+0x8] ;  /* 0x00000808ff027984 */ /* 0x014ea40008000800 */
[----:B--2---:R-:W-:-:S05]  /*1480*/  LOP3.LUT R2, R2, 0x1800, RZ, 0xb8, !PT ;  /* 0x0000180002027812 */ /* 0x004fca00078eb8ff */
[----:B------:R4:W-:Y:S02]  /*1490*/  STS [UR8+0x8], R2 ;  /* 0x00000802ff007988 */ /* 0x0009e40008000808 */
.L_x_48:
[----:B------:R-:W-:Y:S05]  /*14a0*/  @P3 BREAK.RELIABLE B3 ;  /* 0x0000000000033942 */ /* 0x000fea0003800100 */
[----:B------:R-:W-:Y:S05]  /*14b0*/  @P3 BRA `(.L_x_50) ;  /* 0x0000000000243947 */ /* 0x000fea0003800000 */
[----:B--2-4-:R-:W2:Y:S01]  /*14c0*/  LDS R2, [UR8+0x8] ;  /* 0x00000808ff027984 */ /* 0x014ea20008000800 */
[----:B-----5:R-:W-:-:S05]  /*14d0*/  IMAD.MOV.U32 R3, RZ, RZ, 0x6000 ;  /* 0x00006000ff037424 */ /* 0x020fca00078e00ff */
[----:B--2---:R-:W-:-:S04]  /*14e0*/  LOP3.LUT R2, R2, 0x6000, R3, 0xd8, !PT ;  /* 0x0000600002027812 */ /* 0x004fc800078ed803 */
[----:B------:R-:W-:-:S05]  /*14f0*/  LOP3.LUT R2, R2, 0x400000, RZ, 0xb8, !PT ;  /* 0x0040000002027812 */ /* 0x000fca00078eb8ff */
[----:B------:R2:W-:Y:S02]  /*1500*/  STS [UR8+0x8], R2 ;  /* 0x00000802ff007988 */ /* 0x0005e40008000808 */
.L_x_49:
[----:B------:R-:W-:Y:S05]  /*1510*/  BSYNC.RELIABLE B3 ;  /* 0x0000000000037941 */ /* 0x000fea0003800100 */
.L_x_46:
[----:B--2-4-:R-:W2:Y:S02]  /*1520*/  @!P3 LDS R2, [UR8+0x8] ;  /* 0x00000808ff02b984 */ /* 0x014ea40008000800 */
[----:B--2---:R-:W-:-:S05]  /*1530*/  @!P3 LOP3.LUT R2, R2, 0x8000, RZ, 0xb8, !PT ;  /* 0x000080000202b812 */ /* 0x004fca00078eb8ff */
[----:B------:R2:W-:Y:S02]  /*1540*/  @!P3 STS [UR8+0x8], R2 ;  /* 0x00000802ff00b988 */ /* 0x0005e40008000808 */
.L_x_50:
[----:B------:R-:W-:Y:S05]  /*1550*/  BSYNC.RECONVERGENT B4 ;  /* 0x0000000000047941 */ /* 0x000fea0003800200 */
.L_x_45:
[----:B------:R-:W-:Y:S05]  /*1560*/  WARPSYNC.ALL ;  /* 0x0000000000007948 */ /* 0x000fea0003800000 */
[----:B------:R-:W-:Y:S01]  /*1570*/  NOP ;  /* 0x0000000000007918 */ /* 0x000fe20000000000 */
[----:B------:R-:W-:-:S04]  /*1580*/  UIADD3 UR4, UPT, UPT, UR4, 0x100, URZ ;  /* 0x0000010004047890 */ /* 0x000fc8000fffe0ff */
[----:B------:R-:W-:-:S04]  /*1590*/  UIADD3 UR14, UP0, UPT, UR4, UR14, URZ ;  /* 0x0000000e040e7290 */ /* 0x000fc8000ff1e0ff */
[----:B------:R-:W-:Y:S01]  /*15a0*/  ULEA.HI.X.SX32 UR15, UR4, UR15, 0x1, UP0 ;  /* 0x0000000f040f7291 */ /* 0x000fe200080f0eff */
[----:B------:R-:W-:Y:S11]  /*15b0*/  @P0 BRA `(.L_x_51) ;  /* 0x0000000000300947 */ /* 0x000ff60003800000 */
[----:B--2-4-:R-:W2:Y:S01]  /*15c0*/  S2R R2, SR_LANEID ;  /* 0x0000000000027919 */ /* 0x014ea20000000000 */
[----:B------:R-:W-:Y:S05]  /*15d0*/  WARPSYNC.ALL ;  /* 0x0000000000007948 */ /* 0x000fea0003800000 */
[----:B------:R-:W-:Y:S01]  /*15e0*/  NOP ;  /* 0x0000000000007918 */ /* 0x000fe20000000000 */
[----:B--2---:R-:W-:-:S05]  /*15f0*/  IMAD.SHL.U32 R4, R2, 0x4, RZ ;  /* 0x0000000402047824 */ /* 0x004fca00078e00ff */
[----:B------:R-:W2:Y:S01]  /*1600*/  LDS R5, [R4+UR8] ;  /* 0x0000000804057984 */ /* 0x000ea20008000800 */
[----:B------:R-:W-:-:S05]  /*1610*/  IADD3 R2, P1, PT, R4, UR14, RZ ;  /* 0x0000000e04027c10 */ /* 0x000fca000ff3e0ff */
[----:B-----5:R-:W-:-:S05]  /*1620*/  IMAD.X R3, RZ, RZ, UR15, P1 ;  /* 0x0000000fff037e24 */ /* 0x020fca00088e06ff */
[----:B--2---:R2:W4:Y:S01]  /*1630*/  ATOMG.E.EXCH.STRONG.GPU PT, RZ, [R2], R5 ;  /* 0x0000000502ff73a8 */ /* 0x00452200041ee100 */
[----:B------:R-:W-:-:S04]  /*1640*/  DEPBAR {5,4,3,2,1,0} ;  /* 0x0000003f0000791a */ /* 0x000fc80000000000 */
[----:B------:R-:W5:Y:S02]  /*1650*/  CCTL.E.C.LDCU.IV.DEEP [UR14] ;  /* 0x000000000e007540 */ /* 0x000f640009c08000 */
[----:B-----5:R2:W-:Y:S01]  /*1660*/  UTMACCTL.IV [UR14] ;  /* 0x000000000e0079b9 */ /* 0x0205e20008000000 */
[----:B------:R-:W-:Y:S01]  /*1670*/  NOP ;  /* 0x0000000000007918 */ /* 0x000fe20000000000 */
.L_x_51:
[----:B------:R-:W-:Y:S05]  /*1680*/  @P0 BRA `(.L_x_52) ;  /* 0x00000000000c0947 */ /* 0x000fea0003800000 */
[----:B------:R0:W-:Y:S01]  /*1690*/  UTMACMDFLUSH ;  /* 0x00000000000079b7 */ /* 0x0001e20000000000 */
[----:B------:R-:W-:Y:S05]  /*16a0*/  @P0 BRA `(.L_x_52) ;  /* 0x0000000000040947 */ /* 0x000fea0003800000 */
[----:B------:R-:W-:-:S04]  /*16b0*/  DEPBAR.LE SB0, 0x0 ;  /* 0x000080000000791a */ /* 0x000fc80000000000 */
.L_x_52:
[----:B------:R-:W-:Y:S05]  /*16c0*/  WARPSYNC.ALL ;  /* 0x0000000000007948 */ /* 0x000fea0003800000 */
[----:B------:R-:W-:Y:S01]  /*16d0*/  NOP ;  /* 0x0000000000007918 */ /* 0x000fe20000000000 */
[----:B----4-:R-:W-:Y:S01]  /*16e0*/  BAR.SYNC.DEFER_BLOCKING 0x0 ;  /* 0x0000000000007b1d */ /* 0x010fe20000010000 */
[----:B------:R-:W-:Y:S01]  /*16f0*/  ISETP.GE.AND P0, PT, R6, 0x1, PT ;  /* 0x000000010600780c */ /* 0x000fe20003f06270 */
[----:B------:R-:W-:Y:S01]  /*1700*/  USHF.L.U32 UR11, UR11, 0x6, URZ ;  /* 0x000000060b0b7899 */ /* 0x000fe200080006ff */
[----:B--2---:R-:W-:Y:S01]  /*1710*/  SHF.R.U32.HI R2, RZ, 0x5, R0 ;  /* 0x00000005ff027819 */ /* 0x004fe20000011600 */
[----:B------:R-:W-:-:S02]  /*1720*/  USHF.L.U32 UR30, UR9, 0x6, URZ ;  /* 0x00000006091e7899 */ /* 0x000fc400080006ff */
[----:B------:R-:W-:Y:S01]  /*1730*/  VOTEU.ALL UP0, P3 ;  /* 0x0000000000ff7886 */ /* 0x000fe20001800000 */
[----:B------:R-:W-:Y:S01]  /*1740*/  UMOV UR4, 0x1 ;  /* 0x0000000100047882 */ /* 0x000fe20000000000 */
[----:B------:R-:W-:Y:S01]  /*1750*/  VOTEU.ALL UP1, P3 ;  /* 0x0000000000ff7886 */ /* 0x000fe20001820000 */
[----:B------:R-:W-:Y:S02]  /*1760*/  R2UR UR24, R2 ;  /* 0x00000000021872ca */ /* 0x000fe400000e0000 */
[----:B------:R-:W-:-:S04]  /*1770*/  @!UP0 UIADD3 UR16, UPT, UPT, -UR4, 0x100000, URZ ;  /* 0x0010000004108890 */ /* 0x000fc8000fffe1ff */
[----:B------:R-:W-:Y:S02]  /*1780*/  @!UP0 USHF.L.U32 UR17, UR16, 0xb, URZ ;  /* 0x0000000b10118899 */ /* 0x000fe400080006ff */
[----:B------:R-:W-:Y:S02]  /*1790*/  @!UP0 USHF.L.U32 UR16, UR16, 0x1, URZ ;  /* 0x0000000110108899 */ /* 0x000fe400080006ff */
[----:B------:R-:W-:-:S04]  /*17a0*/  @!UP0 UIADD3 UR4, UPT, UPT, -UR4, 0x100000, URZ ;  /* 0x0010000004048890 */ /* 0x000fc8000fffe1ff */
[----:B------:R-:W-:Y:S02]  /*17b0*/  @!UP0 USHF.L.U32 UR5, UR4, 0xb, URZ ;  /* 0x0000000b04058899 */ /* 0x000fe400080006ff */
[----:B------:R-:W-:Y:S01]  /*17c0*/  @!UP0 USHF.L.U32 UR4, UR4, 0x1, URZ ;  /* 0x0000000104048899 */ /* 0x000fe200080006ff */
[----:B------:R-:W-:Y:S01]  /*17d0*/  VOTEU.ALL UP0, P3 ;  /* 0x0000000000ff7886 */ /* 0x000fe20001800000 */
[----:B------:R-:W2:Y:S04]  /*17e0*/  FENCE.VIEW.ASYNC.S ;  /* 0x00000000000073c6 */ /* 0x000ea80000000000 */
[----:B--2---:R2:W4:Y:S06]  /*17f0*/  @!UP0 SYNCS.EXCH.64 URZ, [UR8+0x4000], UR16 ;  /* 0x0040001008ff85b2 */ /* 0x00452c0008000100 */
[----:B------:R2:W3:Y:S01]  /*1800*/  @!UP1 SYNCS.EXCH.64 URZ, [UR8+0x4010], UR4 ;  /* 0x0040100408ff95b2 */ /* 0x0004e20008000100 */
[----:B------:R-:W-:Y:S05]  /*1810*/  @!P0 BRA `(.L_x_53) ;  /* 0x0000000400f08947 */ /* 0x000fea0003800000 */
[----:B---34-:R-:W-:Y:S01]  /*1820*/  BAR.SYNC.DEFER_BLOCKING 0x0 ;  /* 0x0000000000007b1d */ /* 0x018fe20000010000 */
[----:B------:R-:W-:Y:S01]  /*1830*/  @!P3 IMAD.MOV.U32 R2, RZ, RZ, 0x4000 ;  /* 0x00004000ff02b424 */ /* 0x000fe200078e00ff */
[----:B------:R-:W-:Y:S02]  /*1840*/  ELECT P1, URZ, PT ;  /* 0x0000000000ff782f */ /* 0x000fe40003820000 */
[----:B------:R-:W-:Y:S02]  /*1850*/  ELECT P0, URZ, PT ;  /* 0x0000000000ff782f */ /* 0x000fe40003800000 */
[C---:B------:R-:W-:Y:S01]  /*1860*/  ISETP.LT.U32.AND P1, PT, R36.reuse, 0x20, P1 ;  /* 0x000000202400780c */ /* 0x040fe20000f21070 */
[----:B------:R-:W-:Y:S01]  /*1870*/  UIADD3 UR28, UPT, UPT, UR8, 0x2000, URZ ;  /* 0x00002000081c7890 */ /* 0x000fe2000fffe0ff */
[----:B------:R-:W-:Y:S01]  /*1880*/  ISETP.LT.U32.AND P0, PT, R36, 0x20, P0 ;  /* 0x000000202400780c */ /* 0x000fe20000701070 */
[----:B--2---:R-:W-:Y:S02]  /*1890*/  USHF.R.U32.HI UR16, URZ, 0x4, UR8 ;  /* 0x00000004ff107899 */ /* 0x004fe40008011608 */
[----:B------:R-:W-:-:S02]  /*18a0*/  USHF.R.U32.HI UR18, URZ, 0x4, UR28 ;  /* 0x00000004ff127899 */ /* 0x000fc4000801161c */
[----:B------:R-:W-:Y:S02]  /*18b0*/  USGXT.U32 UR16, UR16, 0xe ;  /* 0x0000000e1010789a */ /* 0x000fe40008000000 */
[----:B------:R-:W-:Y:S01]  /*18c0*/  USGXT.U32 UR18, UR18, 0xe ;  /* 0x0000000e1212789a */ /* 0x000fe20008000000 */
[----:B------:R-:W-:Y:S01]  /*18d0*/  UMOV UR4, URZ ;  /* 0x000000ff00047c82 */ /* 0x000fe20008000000 */
[----:B------:R-:W-:Y:S02]  /*18e0*/  UMOV UR17, 0x40004040 ;  /* 0x4000404000117882 */ /* 0x000fe40000000000 */
[----:B------:R-:W-:Y:S01]  /*18f0*/  VOTEU.ANY UP0, P1 ;  /* 0x0000000000ff7886 */ /* 0x000fe20000800100 */
[----:B------:R-:W-:Y:S01]  /*1900*/  VOTEU.ANY UP2, P1 ;  /* 0x0000000000ff7886 */ /* 0x000fe20000840100 */
[----:B------:R-:W-:Y:S01]  /*1910*/  VOTEU.ANY UP1, P0 ;  /* 0x0000000000ff7886 */ /* 0x000fe20000020100 */
[----:B------:R-:W-:Y:S01]  /*1920*/  VOTEU.ANY UP3, P0 ;  /* 0x0000000000ff7886 */ /* 0x000fe20000060100 */
[----:B------:R-:W-:Y:S01]  /*1930*/  UMOV UR19, 0x40004040 ;  /* 0x4000404000137882 */ /* 0x000fe20000000000 */
[----:B------:R2:W-:Y:S01]  /*1940*/  @!P3 SYNCS.ARRIVE.TRANS64 RZ, [UR8+0x4000], R2 ;  /* 0x00400002ffffb9a7 */ /* 0x0005e20008000008 */
[----:B------:R3:W-:Y:S06]  /*1950*/  MEMBAR.ALL.CTA ;  /* 0x0000000000007992 */ /* 0x0007ec0000008000 */
[----:B---3--:R-:W3:Y:S01]  /*1960*/  FENCE.VIEW.ASYNC.S ;  /* 0x00000000000073c6 */ /* 0x008ee20000000000 */
[----:B------:R-:W-:Y:S01]  /*1970*/  @UP0 UIADD3 UR9, UPT, UPT, UR8, 0x4000, URZ ;  /* 0x0000400008090890 */ /* 0x000fe2000fffe0ff */
[----:B------:R-:W-:Y:S01]  /*1980*/  @UP0 UMOV UR10, URZ ;  /* 0x000000ff000a0c82 */ /* 0x000fe20008000000 */
[----:B------:R-:W-:Y:S01]  /*1990*/  @UP1 UIADD3 UR29, UPT, UPT, UR8, 0x4000, URZ ;  /* 0x00004000081d1890 */ /* 0x000fe2000fffe0ff */
[----:B------:R-:W-:Y:S01]  /*19a0*/  @UP1 UMOV UR31, URZ ;  /* 0x000000ff001f1c82 */ /* 0x000fe20008000000 */
[----:B------:R-:W-:-:S02]  /*19b0*/  UIADD3 UR20, UP0, UPT, UR16, 0x2, URZ ;  /* 0x0000000210147890 */ /* 0x000fc4000ff1e0ff */
[----:B------:R-:W-:Y:S02]  /*19c0*/  UIADD3 UR22, UP1, UPT, UR18, 0x80, URZ ;  /* 0x0000008012167890 */ /* 0x000fe4000ff3e0ff */
[----:B------:R-:W-:Y:S02]  /*19d0*/  UIADD3.X UR21, UPT, UPT, UR4, 0x40004040, URZ, UP0, !UPT ;  /* 0x4000404004157890 */ /* 0x000fe400087fe4ff */
[----:B------:R-:W-:Y:S02]  /*19e0*/  UIADD3.X UR23, UPT, UPT, UR4, 0x40004040, URZ, UP1, !UPT ;  /* 0x4000404004177890 */ /* 0x000fe40008ffe4ff */
[----:B------:R-:W-:Y:S02]  /*19f0*/  UIADD3.64 UR26, UPT, UPT, UR20, 0x2, URZ ;  /* 0x00000002141a7897 */ /* 0x000fe4000fffe0ff */
[----:B------:R-:W-:Y:S02]  /*1a00*/  UIADD3.64 UR34, UPT, UPT, UR20, 0x4, URZ ;  /* 0x0000000414227897 */ /* 0x000fe4000fffe0ff */
[----:B------:R-:W-:-:S02]  /*1a10*/  UIADD3.64 UR32, UPT, UPT, UR22, 0x80, URZ ;  /* 0x0000008016207897 */ /* 0x000fc4000fffe0ff */
[----:B------:R-:W-:Y:S02]  /*1a20*/  UIADD3.64 UR36, UPT, UPT, UR22, 0x100, URZ ;  /* 0x0000010016247897 */ /* 0x000fe4000fffe0ff */
[----:B------:R-:W-:Y:S01]  /*1a30*/  UISETP.NE.U32.AND UP0, UPT, UR24, URZ, UPT ;  /* 0x000000ff1800728c */ /* 0x000fe2000bf05070 */
[----:B---3--:R-:W-:Y:S06]  /*1a40*/  BAR.SYNC.DEFER_BLOCKING 0x0 ;  /* 0x0000000000007b1d */ /* 0x008fec0000010000 */
[----:B------:R2:W-:Y:S02]  /*1a50*/  @UP2 UTMALDG.2D [UR8], [UR6] ;  /* 0x00000008060025b4 */ /* 0x0005e40008008000 */
[----:B------:R-:W-:Y:S06]  /*1a60*/  BAR.SYNC.DEFER_BLOCKING 0x0 ;  /* 0x0000000000007b1d */ /* 0x000fec0000010000 */
[----:B------:R2:W-:Y:S02]  /*1a70*/  @UP3 UTMALDG.2D [UR28], [UR12] ;  /* 0x0000001c0c0035b4 */ /* 0x0005e40008008000 */
[----:B------:R-:W-:Y:S06]  /*1a80*/  BAR.SYNC.DEFER_BLOCKING 0x0 ;  /* 0x0000000000007b1d */ /* 0x000fec0000010000 */
[----:B------:R-:W3:Y:S02]  /*1a90*/  SYNCS.PHASECHK.TRANS64.TRYWAIT P0, [UR8+0x4000], RZ ;  /* 0x004000ffff0075a7 */ /* 0x000ee40008001108 */
[----:B--23--:R-:W-:Y:S05]  /*1aa0*/  @!P0 BRA `(.L_x_54) ;  /* 0x0000000800dc8947 */ /* 0x00cfea0003800000 */
.L_x_66:
[----:B------:R-:W-:Y:S05]  /*1ab0*/  BRA.U UP0, `(.L_x_55) ;  /* 0x0000000100347547 */ /* 0x000fea000b800000 */
[----:B------:R-:W-:Y:S01]  /*1ac0*/  UMOV UR4, 0x0 ;  /* 0x0000000000047882 */ /* 0x000fe20000000000 */
[----:B------:R-:W-:Y:S01]  /*1ad0*/  UMOV UR5, 0x4110010 ;  /* 0x0411001000057882 */ /* 0x000fe20000000000 */
[----:B------:R-:W-:Y:S01]  /*1ae0*/  UMOV UR28, 0x0 ;  /* 0x00000000001c7882 */ /* 0x000fe20000000000 */
[----:B------:R-:W-:Y:S01]  /*1af0*/  UMOV UR29, 0x4110010 ;  /* 0x04110010001d7882 */ /* 0x000fe20000000000 */
[----:B------:R-:W-:Y:S01]  /*1b00*/  UMOV UR38, 0x0 ;  /* 0x0000000000267882 */ /* 0x000fe20000000000 */
[----:B------:R-:W-:Y:S01]  /*1b10*/  UMOV UR39, 0x4110010 ;  /* 0x0411001000277882 */ /* 0x000fe20000000000 */
[----:B------:R2:W-:Y:S01]  /*1b20*/  UTCHMMA gdesc[UR16], gdesc[UR18], tmem[UR25], tmem[UR4], idesc[UR5], !UPT ;  /* 0x00ff0412100075ea */ /* 0x0005e2000f800019 */
[----:B------:R-:W-:Y:S01]  /*1b30*/  UMOV UR40, 0x0 ;  /* 0x0000000000287882 */ /* 0x000fe20000000000 */
[----:B------:R-:W-:Y:S01]  /*1b40*/  UMOV UR41, 0x4110010 ;  /* 0x0411001000297882 */ /* 0x000fe20000000000 */
[----:B------:R2:W-:Y:S01]  /*1b50*/  UTCHMMA gdesc[UR20], gdesc[UR22], tmem[UR25], tmem[UR28], idesc[UR29], UPT ;  /* 0x00ff1c16140075ea */ /* 0x0005e2000b800019 */
[----:B------:R2:W-:Y:S01]  /*1b60*/  UTCHMMA gdesc[UR26], gdesc[UR32], tmem[UR25], tmem[UR38], idesc[UR39], UPT ;  /* 0x00ff26201a0075ea */ /* 0x0005e2000b800019 */
[----:B------:R2:W-:Y:S01]  /*1b70*/  UTCHMMA gdesc[UR34], gdesc[UR36], tmem[UR25], tmem[UR40], idesc[UR41], UPT ;  /* 0x00ff2824220075ea */ /* 0x0005e2000b800019 */
[----:B------:R-:W-:Y:S01]  /*1b80*/  NOP ;  /* 0x0000000000007918 */ /* 0x000fe20000000000 */
.L_x_55:
[----:B------:R-:W-:Y:S01]  /*1b90*/  ELECT P0, URZ, PT ;  /* 0x0000000000ff782f */ /* 0x000fe20003800000 */
[----:B--2---:R-:W-:-:S03]  /*1ba0*/  UIADD3 UR4, UPT, UPT, UR8, 0x4010, URZ ;  /* 0x0000401008047890 */ /* 0x004fc6000fffe0ff */
[----:B------:R-:W-:Y:S01]  /*1bb0*/  ISETP.LT.U32.AND P0, PT, R36, 0x20, P0 ;  /* 0x000000202400780c */ /* 0x000fe20000701070 */
[----:B------:R-:W-:-:S12]  /*1bc0*/  UMOV UR5, URZ ;  /* 0x000000ff00057c82 */ /* 0x000fd80008000000 */
[----:B------:R-:W-:Y:S01]  /*1bd0*/  VOTEU.ANY UP0, P0 ;  /* 0x0000000000ff7886 */ /* 0x000fe20000000100 */
[----:B------:R-:W-:Y:S01]  /*1be0*/  VOTEU.ANY UP1, P0 ;  /* 0x0000000000ff7886 */ /* 0x000fe20000020100 */
[----:B------:R-:W-:-:S03]  /*1bf0*/  ISETP.GE.U32.AND P0, PT, R6, 0x41, PT ;  /* 0x000000410600780c */ /* 0x000fc60003f06070 */
[----:B------:R-:W-:Y:S02]  /*1c00*/  @UP0 UMOV UR9, UR4 ;  /* 0x0000000400090c82 */ /* 0x000fe40008000000 */
[----:B------:R2:W-:Y:S01]  /*1c10*/  @UP1 UTCBAR [UR9], URZ ;  /* 0x000000ff090013e9 */ /* 0x0005e200080000ff */
[----:B------:R-:W-:Y:S06]  /*1c20*/  BAR.SYNC.DEFER_BLOCKING 0x0 ;  /* 0x0000000000007b1d */ /* 0x000fec0000010000 */
[----:B------:R-:W3:Y:S02]  /*1c30*/  SYNCS.PHASECHK.TRANS64.TRYWAIT P1, [UR8+0x4010], RZ ;  /* 0x004010ffff0075a7 */ /* 0x000ee40008021108 */
[----:B--23--:R-:W-:Y:S05]  /*1c40*/  @!P1 BRA `(.L_x_56) ;  /* 0x0000000800809947 */ /* 0x00cfea0003800000 */
.L_x_67:
[----:B------:R-:W-:Y:S05]  /*1c50*/  @!P0 BRA `(.L_x_53) ;  /* 0x0000000000e08947 */ /* 0x000fea0003800000 */
[----:B------:R-:W-:Y:S01]  /*1c60*/  IMAD.MOV.U32 R2, RZ, RZ, 0x1 ;  /* 0x00000001ff027424 */ /* 0x000fe200078e00ff */
[----:B------:R-:W2:Y:S01]  /*1c70*/  LDCU UR44, c[0x0][0x3a0] ;  /* 0x00007400ff2c77ac */ /* 0x000ea20008000800 */
[----:B------:R-:W-:-:S05]  /*1c80*/  UMOV UR10, 0x40 ;  /* 0x00000040000a7882 */ /* 0x000fca0000000000 */
.L_x_60:
[----:B------:R-:W-:Y:S01]  /*1c90*/  BAR.SYNC.DEFER_BLOCKING 0x0 ;  /* 0x0000000000007b1d */ /* 0x000fe20000010000 */
[----:B-----5:R-:W-:Y:S01]  /*1ca0*/  @!P3 IMAD.MOV.U32 R3, RZ, RZ, 0x4000 ;  /* 0x00004000ff03b424 */ /* 0x020fe200078e00ff */
[----:B------:R-:W-:Y:S02]  /*1cb0*/  ELECT P1, URZ, PT ;  /* 0x0000000000ff782f */ /* 0x000fe40003820000 */
[----:B------:R-:W-:Y:S02]  /*1cc0*/  ELECT P0, URZ, PT ;  /* 0x0000000000ff782f */ /* 0x000fe40003800000 */
[C---:B------:R-:W-:Y:S01]  /*1cd0*/  ISETP.LT.U32.AND P1, PT, R36.reuse, 0x20, P1 ;  /* 0x000000202400780c */ /* 0x040fe20000f21070 */
[----:B------:R-:W-:Y:S01]  /*1ce0*/  UMOV UR31, UR10 ;  /* 0x0000000a001f7c82 */ /* 0x000fe20008000000 */
[----:B------:R-:W-:-:S11]  /*1cf0*/  ISETP.LT.U32.AND P0, PT, R36, 0x20, P0 ;  /* 0x000000202400780c */ /* 0x000fd60000701070 */
[----:B------:R-:W-:Y:S02]  /*1d00*/  VOTEU.ANY UP0, P1 ;  /* 0x0000000000ff7886 */ /* 0x000fe40000800100 */
[----:B------:R-:W-:Y:S01]  /*1d10*/  VOTEU.ANY UP1, P0 ;  /* 0x0000000000ff7886 */ /* 0x000fe20000020100 */
[----:B---3--:R3:W-:Y:S01]  /*1d20*/  @!P3 SYNCS.ARRIVE.TRANS64 RZ, [UR8+0x4000], R3 ;  /* 0x00400003ffffb9a7 */ /* 0x0087e20008000008 */
[----:B------:R4:W-:Y:S06]  /*1d30*/  MEMBAR.ALL.CTA ;  /* 0x0000000000007992 */ /* 0x0009ec0000008000 */
[----:B----4-:R-:W4:Y:S01]  /*1d40*/  FENCE.VIEW.ASYNC.S ;  /* 0x00000000000073c6 */ /* 0x010f220000000000 */
[----:B------:R-:W-:Y:S01]  /*1d50*/  @UP0 UIADD3 UR9, UPT, UPT, UR8, 0x4000, URZ ;  /* 0x0000400008090890 */ /* 0x000fe2000fffe0ff */
[----:B----4-:R-:W-:Y:S01]  /*1d60*/  VOTEU.ANY UP0, P1 ;  /* 0x0000000000ff7886 */ /* 0x010fe20000800100 */
[----:B------:R-:W-:-:S02]  /*1d70*/  @UP1 UIADD3 UR28, UPT, UPT, UR8, 0x2000, URZ ;  /* 0x00002000081c1890 */ /* 0x000fc4000fffe0ff */
[----:B------:R-:W-:Y:S01]  /*1d80*/  @UP1 UIADD3 UR29, UPT, UPT, UR8, 0x4000, URZ ;  /* 0x00004000081d1890 */ /* 0x000fe2000fffe0ff */
[----:B---3--:R-:W-:Y:S01]  /*1d90*/  IMAD.U32 R3, R2, -0x80000000, RZ ;  /* 0x8000000002037824 */ /* 0x008fe200078e00ff */
[----:B------:R-:W-:Y:S01]  /*1da0*/  VOTEU.ANY UP1, P0 ;  /* 0x0000000000ff7886 */ /* 0x000fe20000020100 */
[----:B------:R-:W-:Y:S06]  /*1db0*/  BAR.SYNC.DEFER_BLOCKING 0x0 ;  /* 0x0000000000007b1d */ /* 0x000fec0000010000 */
[----:B------:R3:W-:Y:S01]  /*1dc0*/  @UP0 UTMALDG.2D [UR8], [UR6] ;  /* 0x00000008060005b4 */ /* 0x0007e20008008000 */
[----:B------:R-:W-:Y:S01]  /*1dd0*/  UISETP.NE.U32.AND UP0, UPT, UR24, URZ, UPT ;  /* 0x000000ff1800728c */ /* 0x000fe2000bf05070 */
[----:B------:R-:W-:Y:S06]  /*1de0*/  BAR.SYNC.DEFER_BLOCKING 0x0 ;  /* 0x0000000000007b1d */ /* 0x000fec0000010000 */
[----:B------:R3:W-:Y:S02]  /*1df0*/  @UP1 UTMALDG.2D [UR28], [UR12] ;  /* 0x0000001c0c0015b4 */ /* 0x0007e40008008000 */
[----:B------:R-:W-:Y:S06]  /*1e00*/  BAR.SYNC.DEFER_BLOCKING 0x0 ;  /* 0x0000000000007b1d */ /* 0x000fec0000010000 */
[----:B------:R-:W4:Y:S02]  /*1e10*/  SYNCS.PHASECHK.TRANS64.TRYWAIT P0, [UR8+0x4000], R3 ;  /* 0x00400003ff0075a7 */ /* 0x000f240008001108 */
[----:B---34-:R-:W-:Y:S05]  /*1e20*/  @!P0 BRA `(.L_x_57) ;  /* 0x0000000800148947 */ /* 0x018fea0003800000 */
.L_x_68:
[----:B------:R-:W-:Y:S05]  /*1e30*/  BRA.U UP0, `(.L_x_58) ;  /* 0x0000000100347547 */ /* 0x000fea000b800000 */
[----:B------:R-:W-:Y:S01]  /*1e40*/  UMOV UR28, 0x0 ;  /* 0x00000000001c7882 */ /* 0x000fe20000000000 */
[----:B------:R-:W-:Y:S01]  /*1e50*/  UMOV UR29, 0x4110010 ;  /* 0x04110010001d7882 */ /* 0x000fe20000000000 */
[----:B------:R-:W-:Y:S01]  /*1e60*/  UMOV UR38, 0x0 ;  /* 0x0000000000267882 */ /* 0x000fe20000000000 */
[----:B------:R-:W-:Y:S01]  /*1e70*/  UMOV UR39, 0x4110010 ;  /* 0x0411001000277882 */ /* 0x000fe20000000000 */
[----:B------:R-:W-:Y:S01]  /*1e80*/  UMOV UR40, 0x0 ;  /* 0x0000000000287882 */ /* 0x000fe20000000000 */
[----:B------:R-:W-:Y:S01]  /*1e90*/  UMOV UR41, 0x4110010 ;  /* 0x0411001000297882 */ /* 0x000fe20000000000 */
[----:B------:R3:W-:Y:S01]  /*1ea0*/  UTCHMMA gdesc[UR16], gdesc[UR18], tmem[UR25], tmem[UR28], idesc[UR29], UPT ;  /* 0x00ff1c12100075ea */ /* 0x0007e2000b800019 */
[----:B------:R-:W-:Y:S01]  /*1eb0*/  UMOV UR42, 0x0 ;  /* 0x00000000002a7882 */ /* 0x000fe20000000000 */
[----:B------:R-:W-:Y:S01]  /*1ec0*/  UMOV UR43, 0x4110010 ;  /* 0x04110010002b7882 */ /* 0x000fe20000000000 */
[----:B------:R3:W-:Y:S01]  /*1ed0*/  UTCHMMA gdesc[UR20], gdesc[UR22], tmem[UR25], tmem[UR38], idesc[UR39], UPT ;  /* 0x00ff2616140075ea */ /* 0x0007e2000b800019 */
[----:B------:R3:W-:Y:S01]  /*1ee0*/  UTCHMMA gdesc[UR26], gdesc[UR32], tmem[UR25], tmem[UR40], idesc[UR41], UPT ;  /* 0x00ff28201a0075ea */ /* 0x0007e2000b800019 */
[----:B------:R3:W-:Y:S01]  /*1ef0*/  UTCHMMA gdesc[UR34], gdesc[UR36], tmem[UR25], tmem[UR42], idesc[UR43], UPT ;  /* 0x00ff2a24220075ea */ /* 0x0007e2000b800019 */
[----:B------:R-:W-:Y:S01]  /*1f00*/  NOP ;  /* 0x0000000000007918 */ /* 0x000fe20000000000 */
.L_x_58:
[----:B------:R-:W-:-:S04]  /*1f10*/  ELECT P0, URZ, PT ;  /* 0x0000000000ff782f */ /* 0x000fc80003800000 */
[----:B------:R-:W-:-:S13]  /*1f20*/  ISETP.LT.U32.AND P0, PT, R36, 0x20, P0 ;  /* 0x000000202400780c */ /* 0x000fda0000701070 */
[----:B------:R-:W-:Y:S01]  /*1f30*/  VOTEU.ANY UP0, P0 ;  /* 0x0000000000ff7886 */ /* 0x000fe20000000100 */
[----:B------:R-:W-:-:S04]  /*1f40*/  VOTEU.ANY UP1, P0 ;  /* 0x0000000000ff7886 */ /* 0x000fc80000020100 */
[----:B------:R-:W-:Y:S02]  /*1f50*/  @UP0 UMOV UR9, UR4 ;  /* 0x0000000400090c82 */ /* 0x000fe40008000000 */
[----:B------:R4:W-:Y:S01]  /*1f60*/  @UP1 UTCBAR [UR9], URZ ;  /* 0x000000ff090013e9 */ /* 0x0009e200080000ff */
[----:B------:R-:W-:Y:S06]  /*1f70*/  BAR.SYNC.DEFER_BLOCKING 0x0 ;  /* 0x0000000000007b1d */ /* 0x000fec0000010000 */
[----:B------:R-:W5:Y:S02]  /*1f80*/  SYNCS.PHASECHK.TRANS64.TRYWAIT P0, [UR8+0x4010], R3 ;  /* 0x00401003ff0075a7 */ /* 0x000f640008001108 */
[----:B----45:R-:W-:Y:S05]  /*1f90*/  @!P0 BRA `(.L_x_59) ;  /* 0x0000000400c48947 */ /* 0x030fea0003800000 */
.L_x_69:
[----:B------:R-:W-:Y:S01]  /*1fa0*/  UIADD3 UR10, UPT, UPT, UR10, 0x40, URZ ;  /* 0x000000400a0a7890 */ /* 0x000fe2000fffe0ff */
[----:B------:R-:W-:-:S03]  /*1fb0*/  LOP3.LUT R2, R2, 0x1, RZ, 0x3c, !PT ;  /* 0x0000000102027812 */ /* 0x000fc600078e3cff */
[----:B--2---:R-:W-:-:S09]  /*1fc0*/  UISETP.GE.AND UP0, UPT, UR10, UR44, UPT ;  /* 0x0000002c0a00728c */ /* 0x004fd2000bf06270 */
[----:B------:R-:W-:Y:S05]  /*1fd0*/  BRA.U !UP0, `(.L_x_60) ;  /* 0xfffffffd082c7547 */ /* 0x000fea000b83ffff */
.L_x_53:
[----:B---34-:R-:W-:Y:S01]  /*1fe0*/  BAR.SYNC.DEFER_BLOCKING 0x0 ;  /* 0x0000000000007b1d */ /* 0x018fe20000010000 */
[----:B------:R-:W-:-:S05]  /*1ff0*/  IMAD.SHL.U32 R2, R0, 0x40, RZ ;  /* 0x0000004000027824 */ /* 0x000fca00078e00ff */
[----:B------:R-:W-:Y:S04]  /*2000*/  BSSY.RECONVERGENT B4, `(.L_x_61) ;  /* 0x0000004000047945 */ /* 0x000fe80003800200 */
[----:B------:R-:W-:Y:S05]  /*2010*/  @P3 BRA `(.L_x_62) ;  /* 0x0000000000083947 */ /* 0x000fea0003800000 */
[----:B------:R-:W3:Y:S02]  /*2020*/  SYNCS.CCTL.IV [UR8+0x4000] ;  /* 0x00400000ff0079b1 */ /* 0x000ee40008000008 */
[----:B---3--:R-:W3:Y:S02]  /*2030*/  SYNCS.CCTL.IV [UR8+0x4010] ;  /* 0x00401000ff0079b1 */ /* 0x008ee40008000008 */
.L_x_62:
[----:B--2---:R-:W-:Y:S05]  /*2040*/  BSYNC.RECONVERGENT B4 ;  /* 0x0000000000047941 */ /* 0x004fea0003800200 */
.L_x_61:
[----:B------:R-:W-:Y:S01]  /*2050*/  USHF.L.U32 UR24, UR24, 0x15, URZ ;  /* 0x0000001518187899 */ /* 0x000fe200080006ff */
[----:B-----5:R-:W-:Y:S01]  /*2060*/  IMAD.SHL.U32 R3, R0, 0x10, RZ ;  /* 0x0000001000037824 */ /* 0x020fe200078e00ff */
[----:B------:R-:W-:Y:S01]  /*2070*/  LOP3.LUT R2, R2, 0x1800, RZ, 0xc0, !PT ;  /* 0x0000180002027812 */ /* 0x000fe200078ec0ff */
[C---:B------:R-:W-:Y:S01]  /*2080*/  IMAD.SHL.U32 R4, R0.reuse, 0x4, RZ ;  /* 0x0000000400047824 */ /* 0x040fe200078e00ff */
[----:B------:R-:W-:Y:S01]  /*2090*/  ULOP3.LUT UR24, UR24, 0x600000, URZ, 0xc0, !UPT ;  /* 0x0060000018187892 */ /* 0x000fe2000f8ec0ff */
[----:B------:R-:W-:Y:S01]  /*20a0*/  IMAD.SHL.U32 R0, R0, 0x80, RZ ;  /* 0x0000008000007824 */ /* 0x000fe200078e00ff */
[----:B------:R-:W-:Y:S02]  /*20b0*/  LOP3.LUT R3, R2, 0x70, R3, 0xf8, !PT ;  /* 0x0000007002037812 */ /* 0x000fe400078ef803 */
[----:B------:R-:W-:Y:S01]  /*20c0*/  ELECT P0, URZ, PT ;  /* 0x0000000000ff782f */ /* 0x000fe20003800000 */
[----:B------:R-:W-:Y:S01]  /*20d0*/  UIADD3 UR24, UPT, UPT, UR25, UR24, URZ ;  /* 0x0000001819187290 */ /* 0x000fe2000fffe0ff */
[----:B------:R-:W-:Y:S01]  /*20e0*/  LOP3.LUT R3, R3, 0x40, R4, 0x78, !PT ;  /* 0x0000004003037812 */ /* 0x000fe200078e7804 */
[----:B------:R-:W-:Y:S01]  /*20f0*/  UMOV UR9, UR30 ;  /* 0x0000001e00097c82 */ /* 0x000fe20008000000 */
[----:B------:R-:W-:Y:S01]  /*2100*/  ISETP.LT.U32.AND P0, PT, R36, 0x20, P0 ;  /* 0x000000202400780c */ /* 0x000fe20000701070 */
[----:B------:R-:W-:Y:S01]  /*2110*/  UMOV UR10, UR11 ;  /* 0x0000000b000a7c82 */ /* 0x000fe20008000000 */
[----:B------:R-:W-:-:S04]  /*2120*/  LOP3.LUT R0, R3, 0x780, R0, 0xf8, !PT ;  /* 0x0000078003007812 */ /* 0x000fc800078ef800 */
[----:B------:R-:W-:Y:S01]  /*2130*/  LDTM.16dp32bit_t0_t15.x32 R4, tmem[UR24] ;  /* 0x00000018000479ee */ /* 0x000fe20008a80000 */
[----:B------:R-:W2:Y:S01]  /*2140*/  LDTM.16dp32bit_t16_t31.x32 R4, tmem[UR24+0x20] ;  /* 0x00002018000479ee */ /* 0x000ea20008aa0000 */
[C---:B------:R-:W-:Y:S01]  /*2150*/  LOP3.LUT R2, R0.reuse, 0x10, RZ, 0x3c, !PT ;  /* 0x0000001000027812 */ /* 0x040fe200078e3cff */
[----:B------:R-:W-:Y:S01]  /*2160*/  NOP ;  /* 0x0000000000007918 */ /* 0x000fe20000000000 */
[----:B------:R-:W-:-:S03]  /*2170*/  LOP3.LUT R3, R0, 0x20, RZ, 0x3c, !PT ;  /* 0x0000002000037812 */ /* 0x000fc600078e3cff */
[----:B--2---:R-:W-:Y:S01]  /*2180*/  VOTEU.ANY UP1, P0 ;  /* 0x0000000000ff7886 */ /* 0x004fe20000020100 */
[----:B------:R-:W-:Y:S01]  /*2190*/  VOTEU.ANY UP0, P0 ;  /* 0x0000000000ff7886 */ /* 0x000fe20000000100 */
[----:B------:R-:W-:Y:S02]  /*21a0*/  F2FP.F16.F32.PACK_AB R4, R5, R4 ;  /* 0x000000040504723e */ /* 0x000fe400000000ff */
[----:B------:R-:W-:Y:S02]  /*21b0*/  F2FP.F16.F32.PACK_AB R5, R7, R6 ;  /* 0x000000060705723e */ /* 0x000fe400000000ff */
[----:B------:R-:W-:Y:S02]  /*21c0*/  F2FP.F16.F32.PACK_AB R12, R13, R12 ;  /* 0x0000000c0d0c723e */ /* 0x000fe400000000ff */
[----:B------:R-:W-:Y:S02]  /*21d0*/  F2FP.F16.F32.PACK_AB R6, R9, R8 ;  /* 0x000000080906723e */ /* 0x000fe400000000ff */
[----:B------:R-:W-:-:S02]  /*21e0*/  F2FP.F16.F32.PACK_AB R7, R11, R10 ;  /* 0x0000000a0b07723e */ /* 0x000fc400000000ff */
[----:B------:R-:W-:Y:S02]  /*21f0*/  F2FP.F16.F32.PACK_AB R13, R15, R14 ;  /* 0x0000000e0f0d723e */ /* 0x000fe400000000ff */
[----:B------:R-:W-:Y:S01]  /*2200*/  F2FP.F16.F32.PACK_AB R20, R21, R20 ;  /* 0x000000141514723e */ /* 0x000fe200000000ff */
[----:B---3--:R2:W-:Y:S01]  /*2210*/  STS.128 [R0+UR8], R4 ;  /* 0x0000000400007988 */ /* 0x0085e20008000c08 */
[----:B------:R-:W-:Y:S02]  /*2220*/  F2FP.F16.F32.PACK_AB R14, R17, R16 ;  /* 0x00000010110e723e */ /* 0x000fe400000000ff */
[----:B------:R-:W-:Y:S02]  /*2230*/  F2FP.F16.F32.PACK_AB R15, R19, R18 ;  /* 0x00000012130f723e */ /* 0x000fe400000000ff */
[----:B------:R-:W-:Y:S02]  /*2240*/  F2FP.F16.F32.PACK_AB R21, R23, R22 ;  /* 0x000000161715723e */ /* 0x000fe400000000ff */
[----:B------:R-:W-:Y:S01]  /*2250*/  F2FP.F16.F32.PACK_AB R28, R29, R28 ;  /* 0x0000001c1d1c723e */ /* 0x000fe200000000ff */
[----:B------:R2:W-:Y:S01]  /*2260*/  STS.128 [R2+UR8], R12 ;  /* 0x0000000c02007988 */ /* 0x0005e20008000c08 */
[----:B------:R-:W-:-:S02]  /*2270*/  F2FP.F16.F32.PACK_AB R22, R25, R24 ;  /* 0x000000181916723e */ /* 0x000fc400000000ff */
[----:B------:R-:W-:Y:S02]  /*2280*/  F2FP.F16.F32.PACK_AB R23, R27, R26 ;  /* 0x0000001a1b17723e */ /* 0x000fe400000000ff */
[----:B------:R-:W-:Y:S02]  /*2290*/  F2FP.F16.F32.PACK_AB R29, R31, R30 ;  /* 0x0000001e1f1d723e */ /* 0x000fe400000000ff */
[----:B------:R-:W-:Y:S01]  /*22a0*/  F2FP.F16.F32.PACK_AB R30, R33, R32 ;  /* 0x00000020211e723e */ /* 0x000fe200000000ff */
[----:B------:R2:W-:Y:S01]  /*22b0*/  STS.128 [R3+UR8], R20 ;  /* 0x0000001403007988 */ /* 0x0005e20008000c08 */
[----:B------:R-:W-:Y:S02]  /*22c0*/  F2FP.F16.F32.PACK_AB R31, R35, R34 ;  /* 0x00000022231f723e */ /* 0x000fe400000000ff */
[----:B------:R-:W-:-:S05]  /*22d0*/  LOP3.LUT R8, R0, 0x30, RZ, 0x3c, !PT ;  /* 0x0000003000087812 */ /* 0x000fca00078e3cff */
[----:B------:R2:W-:Y:S01]  /*22e0*/  STS.128 [R8+UR8], R28 ;  /* 0x0000001c08007988 */ /* 0x0005e20008000c08 */
[----:B------:R3:W-:Y:S06]  /*22f0*/  MEMBAR.ALL.CTA ;  /* 0x0000000000007992 */ /* 0x0007ec0000008000 */
[----:B---3--:R-:W3:Y:S02]  /*2300*/  FENCE.VIEW.ASYNC.S ;  /* 0x00000000000073c6 */ /* 0x008ee40000000000 */
[----:B---3--:R-:W-:Y:S06]  /*2310*/  BAR.SYNC.DEFER_BLOCKING 0x0 ;  /* 0x0000000000007b1d */ /* 0x008fec0000010000 */
[----:B------:R2:W-:Y:S01]  /*2320*/  @UP1 UTMASTG.2D [UR8], [UR14] ;  /* 0x000000080e0013b5 */ /* 0x0005e20008008000 */
[----:B------:R0:W-:Y:S01]  /*2330*/  UTMACMDFLUSH ;  /* 0x00000000000079b7 */ /* 0x0001e20000000000 */
[----:B------:R-:W-:-:S04]  /*2340*/  DEPBAR.LE SB0, 0x0 ;  /* 0x000080000000791a */ /* 0x000fc80000000000 */
[----:B------:R-:W-:Y:S08]  /*2350*/  BAR.SYNC.DEFER_BLOCKING 0x0 ;  /* 0x0000000000007b1d */ /* 0x000ff00000010000 */
[----:B------:R-:W-:Y:S06]  /*2360*/  BAR.SYNC.DEFER_BLOCKING 0x0 ;  /* 0x0000000000007b1d */ /* 0x000fec0000010000 */
[----:B--2---:R-:W-:Y:S05]  /*2370*/  @P2 BRA `(.L_x_63) ;  /* 0x0000000000a02947 */ /* 0x004fea0003800000 */
[----:B------:R-:W2:Y:S01]  /*2380*/  S2UR UR5, SR_CgaCtaId ;  /* 0x00000000000579c3 */ /* 0x000ea20000008800 */
[----:B------:R-:W-:Y:S01]  /*2390*/  NOP ;  /* 0x0000000000007918 */ /* 0x000fe20000000000 */
[----:B------:R-:W-:Y:S01]  /*23a0*/  UMOV UR4, 0x50 ;  /* 0x0000005000047882 */ /* 0x000fe20000000000 */
[----:B------:R-:W-:Y:S02]  /*23b0*/  IMAD.U32 R0, RZ, RZ, UR25 ;  /* 0x00000019ff007e24 */ /* 0x000fe4000f8e00ff */
[----:B------:R-:W-:Y:S02]  /*23c0*/  IMAD.MOV.U32 R3, RZ, RZ, 0x3 ;  /* 0x00000003ff037424 */ /* 0x000fe400078e00ff */
[----:B------:R-:W-:Y:S01]  /*23d0*/  IMAD.MOV.U32 R7, RZ, RZ, 0x1 ;  /* 0x00000001ff077424 */ /* 0x000fe200078e00ff */
[----:B------:R-:W-:-:S04]  /*23e0*/  LOP3.LUT R0, R0, 0xffff, RZ, 0xc0, !PT ;  /* 0x0000ffff00007812 */ /* 0x000fc800078ec0ff */
[----:B------:R-:W-:-:S05]  /*23f0*/  SHF.R.U32.HI R0, RZ, 0x5, R0 ;  /* 0x00000005ff007819 */ /* 0x000fca0000011600 */
[----:B------:R-:W-:Y:S01]  /*2400*/  VIADD R2, R0, 0x10 ;  /* 0x0000001000027836 */ /* 0x000fe20000000000 */
[----:B------:R-:W-:Y:S01]  /*2410*/  SHF.L.U32 R0, R3, R0, RZ ;  /* 0x0000000003007219 */ /* 0x000fe200000006ff */
[----:B--2---:R-:W-:-:S03]  /*2420*/  ULEA UR6, UR5, UR4, 0x18 ;  /* 0x0000000405067291 */ /* 0x004fc6000f8ec0ff */
[----:B------:R-:W-:-:S04]  /*2430*/  SHF.L.U32 R3, R7, R2, RZ ;  /* 0x0000000207037219 */ /* 0x000fc800000006ff */
[----:B------:R-:W-:Y:S02]  /*2440*/  LOP3.LUT R0, R3, R0, RZ, 0xfc, !PT ;  /* 0x0000000003007212 */ /* 0x000fe400078efcff */
[----:B------:R-:W2:Y:S02]  /*2450*/  LDS R5, [UR6] ;  /* 0x00000006ff057984 */ /* 0x000ea40008000800 */
[C---:B------:R-:W-:Y:S02]  /*2460*/  LOP3.LUT R2, R0.reuse, 0xffff, RZ, 0xc0, !PT ;  /* 0x0000ffff00027812 */ /* 0x040fe400078ec0ff */
[----:B--2---:R-:W-:-:S04]  /*2470*/  LOP3.LUT R3, R0, 0xffff, R5, 0x80, !PT ;  /* 0x0000ffff00037812 */ /* 0x004fc800078e8005 */
[----:B------:R-:W-:-:S13]  /*2480*/  ISETP.NE.AND P0, PT, R3, R2, PT ;  /* 0x000000020300720c */ /* 0x000fda0003f05270 */
[----:B------:R-:W-:Y:S05]  /*2490*/  @P0 BRA `(.L_x_64) ;  /* 0x0000000000500947 */ /* 0x000fea0003800000 */
[----:B------:R-:W-:Y:S02]  /*24a0*/  SHF.R.U32.HI R5, RZ, 0x10, R5 ;  /* 0x00000010ff057819 */ /* 0x000fe40000011605 */
[----:B------:R-:W-:-:S04]  /*24b0*/  SHF.R.U32.HI R2, RZ, 0x10, R0 ;  /* 0x00000010ff027819 */ /* 0x000fc80000011600 */
[----:B------:R-:W-:-:S04]  /*24c0*/  LOP3.LUT R5, R5, R2, RZ, 0xc0, !PT ;  /* 0x0000000205057212 */ /* 0x000fc800078ec0ff */
[----:B------:R-:W-:-:S13]  /*24d0*/  ISETP.NE.AND P0, PT, R5, R2, PT ;  /* 0x000000020500720c */ /* 0x000fda0003f05270 */
[----:B------:R-:W-:Y:S05]  /*24e0*/  @P0 BRA `(.L_x_65) ;  /* 0x0000000000300947 */ /* 0x000fea0003800000 */
[----:B------:R-:W-:Y:S01]  /*24f0*/  R2UR UR4, R0 ;  /* 0x00000000000472ca */ /* 0x000fe200000e0000 */
[----:B------:R-:W-:Y:S01]  /*2500*/  VOTEU.ANY UR5, UPT, PT ;  /* 0x0000000000057886 */ /* 0x000fe200038e0100 */
[----:B------:R-:W2:Y:S01]  /*2510*/  S2R R0, SR_LANEID ;  /* 0x0000000000007919 */ /* 0x000ea20000000000 */
[----:B------:R-:W-:-:S10]  /*2520*/  UFLO.U32 UR5, UR5 ;  /* 0x00000005000572bd */ /* 0x000fd400080e0000 */
[----:B------:R-:W-:-:S06]  /*2530*/  ULOP3.LUT UR4, URZ, UR4, URZ, 0x33, !UPT ;  /* 0x00000004ff047292 */ /* 0x000fcc000f8e33ff */
[----:B------:R-:W-:-:S04]  /*2540*/  IMAD.U32 R2, RZ, RZ, UR4 ;  /* 0x00000004ff027e24 */ /* 0x000fc8000f8e00ff */
[----:B------:R-:W3:Y:S02]  /*2550*/  REDUX UR7, R2 ;  /* 0x00000000020773c4 */ /* 0x000ee40000000000 */
[----:B------:R4:W-:Y:S01]  /*2560*/  UTCATOMSWS.AND URZ, UR4 ;  /* 0x0000000400ff79e3 */ /* 0x0009e20008000000 */
[----:B--2---:R-:W-:Y:S01]  /*2570*/  ISETP.EQ.U32.AND P0, PT, R0, UR5, PT ;  /* 0x0000000500007c0c */ /* 0x004fe2000bf02070 */
[----:B---3--:R-:W-:-:S12]  /*2580*/  IMAD.U32 R0, RZ, RZ, UR7 ;  /* 0x00000007ff007e24 */ /* 0x008fd8000f8e00ff */
[----:B------:R4:W-:Y:S01]  /*2590*/  @P0 ATOMS.AND RZ, [UR6], R0 ;  /* 0x00000000ffff098c */ /* 0x0009e2000a800006 */
[----:B------:R-:W-:Y:S05]  /*25a0*/  BRA `(.L_x_63) ;  /* 0x0000000000147947 */ /* 0x000fea0003800000 */
.L_x_65:
[----:B------:R-:W-:-:S07]  /*25b0*/  MOV R2, 0x25d0 ;  /* 0x000025d000027802 */ /* 0x000fce0000000f00 */
[----:B-1----:R-:W-:Y:S05]  /*25c0*/  CALL.REL.NOINC `($__internal_0_$__cuda_sm10x_tcgen05_guardrail_trap_col_being_dealloced_not_returned_by_alloc) ;  /* 0x0000000000447944 */ /* 0x002fea0003c00000 */
[----:B------:R-:W-:Y:S05]  /*25d0*/  BRA `(.L_x_63) ;  /* 0x0000000000087947 */ /* 0x000fea0003800000 */
.L_x_64:
[----:B------:R-:W-:-:S07]  /*25e0*/  MOV R2, 0x2600 ;  /* 0x0000260000027802 */ /* 0x000fce0000000f00 */
[----:B-1----:R-:W-:Y:S05]  /*25f0*/  CALL.REL.NOINC `($__internal_2_$__cuda_sm10x_tcgen05_guardrail_trap_unallocated_columns_being_dealloced) ;  /* 0x0000000000507944 */ /* 0x002fea0003c00000 */
.L_x_63:
[----:B------:R-:W-:Y:S01]  /*2600*/  NOP ;  /* 0x0000000000007918 */ /* 0x000fe20000000000 */
[----:B----4-:R-:W-:Y:S05]  /*2610*/  EXIT ;  /* 0x000000000000794d */ /* 0x010fea0003800000 */
.L_x_54:
[----:B------:R-:W2:Y:S02]  /*2620*/  SYNCS.PHASECHK.TRANS64.TRYWAIT P0, [UR8+0x4000], RZ ;  /* 0x004000ffff0075a7 */ /* 0x000ea40008001108 */
[----:B--2---:R-:W-:Y:S05]  /*2630*/  @!P0 BRA `(.L_x_54) ;  /* 0xfffffffc00f88947 */ /* 0x004fea000383ffff */
[----:B------:R-:W-:Y:S05]  /*2640*/  BRA `(.L_x_66) ;  /* 0xfffffff400187947 */ /* 0x000fea000383ffff */
.L_x_56:
[----:B------:R-:W2:Y:S02]  /*2650*/  SYNCS.PHASECHK.TRANS64.TRYWAIT P1, [UR8+0x4010], RZ ;  /* 0x004010ffff0075a7 */ /* 0x000ea40008021108 */
[----:B--2---:R-:W-:Y:S05]  /*2660*/  @!P1 BRA `(.L_x_56) ;  /* 0xfffffffc00f89947 */ /* 0x004fea000383ffff */
[----:B------:R-:W-:Y:S05]  /*2670*/  BRA `(.L_x_67) ;  /* 0xfffffff400747947 */ /* 0x000fea000383ffff */
.L_x_57:
[----:B------:R-:W3:Y:S02]  /*2680*/  SYNCS.PHASECHK.TRANS64.TRYWAIT P0, [UR8+0x4000], R3 ;  /* 0x00400003ff0075a7 */ /* 0x000ee40008001108 */
[----:B---3--:R-:W-:Y:S05]  /*2690*/  @!P0 BRA `(.L_x_57) ;  /* 0xfffffffc00f88947 */ /* 0x008fea000383ffff */
[----:B------:R-:W-:Y:S05]  /*26a0*/  BRA `(.L_x_68) ;  /* 0xfffffff400e07947 */ /* 0x000fea000383ffff */
.L_x_59:
[----:B------:R-:W4:Y:S02]  /*26b0*/  SYNCS.PHASECHK.TRANS64.TRYWAIT P0, [UR8+0x4010], R3 ;  /* 0x00401003ff0075a7 */ /* 0x000f240008001108 */
[----:B----4-:R-:W-:Y:S05]  /*26c0*/  @!P0 BRA `(.L_x_59) ;  /* 0xfffffffc00f88947 */ /* 0x010fea000383ffff */
[----:B------:R-:W-:Y:S05]  /*26d0*/  BRA `(.L_x_69) ;  /* 0xfffffff800307947 */ /* 0x000fea000383ffff */
        .weak           $__internal_0_$__cuda_sm10x_tcgen05_guardrail_trap_col_being_dealloced_not_returned_by_alloc
        .type           $__internal_0_$__cuda_sm10x_tcgen05_guardrail_trap_col_being_dealloced_not_returned_by_alloc,@function
        .size           $__internal_0_$__cuda_sm10x_tcgen05_guardrail_trap_col_being_dealloced_not_returned_by_alloc,($__internal_1_$__cuda_sm10x_tcgen05_guardrail_trap_phase_invalid_during_alloc - $__internal_0_$__cuda_sm10x_tcgen05_guardrail_trap_col_being_dealloced_not_returned_by_alloc)
$__internal_0_$__cuda_sm10x_tcgen05_guardrail_trap_col_being_dealloced_not_returned_by_alloc:
[----:B------:R-:W-:Y:S05]  /*26e0*/  BPT.TRAP 0x1 ;  /* 0x000000040000795c */ /* 0x000fea0000300000 */
[----:B------:R-:W-:-:S04]  /*26f0*/  IMAD.MOV.U32 R3, RZ, RZ, 0x0 ;  /* 0x00000000ff037424 */ /* 0x000fc800078e00ff */
[----:B------:R-:W-:Y:S05]  /*2700*/  RET.REL.NODEC R2 `(gluon_tcgen05) ;  /* 0xffffffd8023c7950 */ /* 0x000fea0003c3ffff */
        .weak           $__internal_1_$__cuda_sm10x_tcgen05_guardrail_trap_phase_invalid_during_alloc
        .type           $__internal_1_$__cuda_sm10x_tcgen05_guardrail_trap_phase_invalid_during_alloc,@function
        .size           $__internal_1_$__cuda_sm10x_tcgen05_guardrail_trap_phase_invalid_during_alloc,($__internal_2_$__cuda_sm10x_tcgen05_guardrail_trap_unallocated_columns_being_dealloced - $__internal_1_$__cuda_sm10x_tcgen05_guardrail_trap_phase_invalid_during_alloc)
$__internal_1_$__cuda_sm10x_tcgen05_guardrail_trap_phase_invalid_during_alloc:
[----:B------:R-:W-:Y:S05]  /*2710*/  BPT.TRAP 0x1 ;  /* 0x000000040000795c */ /* 0x000fea0000300000 */
[----:B------:R-:W-:-:S04]  /*2720*/  IMAD.MOV.U32 R3, RZ, RZ, 0x0 ;  /* 0x00000000ff037424 */ /* 0x000fc800078e00ff */
[----:B------:R-:W-:Y:S05]  /*2730*/  RET.REL.NODEC R2 `(gluon_tcgen05) ;  /* 0xffffffd802307950 */ /* 0x000fea0003c3ffff */
        .weak           $__internal_2_$__cuda_sm10x_tcgen05_guardrail_trap_unallocated_columns_being_dealloced
        .type           $__internal_2_$__cuda_sm10x_tcgen05_guardrail_trap_unallocated_columns_being_dealloced,@function
        .size           $__internal_2_$__cuda_sm10x_tcgen05_guardrail_trap_unallocated_columns_being_dealloced,(.L_x_73 - $__internal_2_$__cuda_sm10x_tcgen05_guardrail_trap_unallocated_columns_being_dealloced)
$__internal_2_$__cuda_sm10x_tcgen05_guardrail_trap_unallocated_columns_being_dealloced:
[----:B------:R-:W-:Y:S05]  /*2740*/  BPT.TRAP 0x1 ;  /* 0x000000040000795c */ /* 0x000fea0000300000 */
[----:B------:R-:W-:-:S04]  /*2750*/  IMAD.MOV.U32 R3, RZ, RZ, 0x0 ;  /* 0x00000000ff037424 */ /* 0x000fc800078e00ff */
[----:B------:R-:W-:Y:S05]  /*2760*/  RET.REL.NODEC R2 `(gluon_tcgen05) ;  /* 0xffffffd802247950 */ /* 0x000fea0003c3ffff */
.L_x_70:
[----:B------:R-:W-:-:S00]  /*2770*/  BRA `(.L_x_70) ;  /* 0xfffffffc00fc7947 */ /* 0x000fc0000383ffff */
[----:B------:R-:W-:-:S00]  /*2780*/  NOP ;  /* 0x0000000000007918 */ /* 0x000fc00000000000 */
[----:B------:R-:W-:-:S00]  /*2790*/  NOP ;  /* 0x0000000000007918 */ /* 0x000fc00000000000 */
[----:B------:R-:W-:-:S00]  /*27a0*/  NOP ;  /* 0x0000000000007918 */ /* 0x000fc00000000000 */
[----:B------:R-:W-:-:S00]  /*27b0*/  NOP ;  /* 0x0000000000007918 */ /* 0x000fc00000000000 */
[----:B------:R-:W-:-:S00]  /*27c0*/  NOP ;  /* 0x0000000000007918 */ /* 0x000fc00000000000 */
[----:B------:R-:W-:-:S00]  /*27d0*/  NOP ;  /* 0x0000000000007918 */ /* 0x000fc00000000000 */
[----:B------:R-:W-:-:S00]  /*27e0*/  NOP ;  /* 0x0000000000007918 */ /* 0x000fc00000000000 */
[----:B------:R-:W-:-:S00]  /*27f0*/  NOP ;  /* 0x0000000000007918 */ /* 0x000fc00000000000 */
.L_x_73:


//--------------------- .nv.shared.gluon_tcgen05  --------------------------
	.section	.nv.shared.gluon_tcgen05,"aw",@nobits
	.sectionflags	@""
	.align	16
	.zero		1024


//--------------------- .nv.shared.reserved.0     --------------------------
	.section	.nv.shared.reserved.0,"aw",@nobits
	.align	8
	.weak		__nv_reservedSMEM_offset_0_alias
	.size		__nv_reservedSMEM_offset_0_alias, 0, 64
	.other		__nv_reservedSMEM_offset_0_alias,@"STO_CUDA_RESERVED_SHARED STV_DEFAULT"
__nv_reservedSMEM_offset_0_alias:
	.zero		0
.nv.shared.reserved.0:
	.zero		64
	.weak		__nv_reservedSMEM_allocation_phase
	.type		__nv_reservedSMEM_allocation_phase,@object
	.size		__nv_reservedSMEM_allocation_phase,(.L_0 - __nv_reservedSMEM_allocation_phase)
__nv_reservedSMEM_allocation_phase:
	.zero		1
.L_0:
	.zero		7
	.weak		__nv_reservedSMEM_devtool_atexit_pc
	.type		__nv_reservedSMEM_devtool_atexit_pc,@object
	.size		__nv_reservedSMEM_devtool_atexit_pc,(__nv_reservedSMEM_allocation_mask - __nv_reservedSMEM_devtool_atexit_pc)
__nv_reservedSMEM_devtool_atexit_pc:
	.zero		8
	.weak		__nv_reservedSMEM_allocation_mask
	.type		__nv_reservedSMEM_allocation_mask,@object
	.size		__nv_reservedSMEM_allocation_mask,(.L_2 - __nv_reservedSMEM_allocation_mask)
__nv_reservedSMEM_allocation_mask:
	.zero		4
.L_2:


//--------------------- .nv.constant0.gluon_tcgen05 --------------------------
	.section	.nv.constant0.gluon_tcgen05,"a",@progbits
	.sectionflags	@""
	.align	4
.nv.constant0.gluon_tcgen05:
	.zero		976


//--------------------- SYMBOLS --------------------------

	.type		.nv.reservedSmem.offset0,@object
	.size		.nv.reservedSmem.offset0,0x4
	.type		.nv.reservedSmem.cap,@object
	.size		.nv.reservedSmem.cap,0x4
